	.target	sm_90a

	.elftype	@"ET_EXEC"


//--------------------- .note.nv.tkinfo           --------------------------
	.section	.note.nv.tkinfo,"",@"SHT_NOTE"
	.sectionflags	@"SHF_NOTE_NV_TKINFO"
	.tkinfo
        /*0018*/ 	.word	0x00000002
        /*0030*/ 	.string	""
        /*0030*/ 	.string	"ptxas"
        /*0030*/ 	.string	"Cuda compilation tools, release 13.0, V13.0.88"
        /*0030*/ 	.string	"Build cuda_13.0.r13.0/compiler.36424714_0"
        /*0030*/ 	.string	"-arch sm_90a -m 64 "



//--------------------- .note.nv.cuinfo           --------------------------
	.section	.note.nv.cuinfo,"",@"SHT_NOTE"
	.sectionflags	@"SHF_NOTE_NV_CUINFO"
        /*0018*/ 	.short	0x0002
        /*001a*/ 	.short	0x005a
        /*001c*/ 	.short	0x0082
	.zero		2


//--------------------- .nv.info                  --------------------------
	.section	.nv.info,"",@"SHT_CUDA_INFO"
	.align	4


	//----- nvinfo : EIATTR_REGCOUNT
	.align		4
        /*0000*/ 	.byte	0x04, 0x2f
        /*0002*/ 	.short	(.L_15 - .L_14)
	.align		4
.L_14:
        /*0004*/ 	.word	index@(_ZN7cutlass13device_kernelINS_4gemm6kernel13GemmUniversalIN4cute5tupleIJiiiiEEENS1_10collective13CollectiveMmaINS1_34MainloopSm90TmaGmmaWarpSpecializedILi7ENS5_IJNS4_1CILi1EEESB_SB_EEENS1_35KernelTmaWarpSpecializedCooperativeEEENS5_IJNSA_ILi128EEENSA_ILi256EEESF_EEEaNS5_IJlSB_lEEEaSI_NS4_8TiledMMAINS4_8MMA_AtomIJNS4_4SM904GMMA27MMA_64x256x32_S32S8S8_SS_TNEEEENS4_6LayoutINS5_IJNSA_ILi2EEESB_SB_EEENS5_IJSB_NSA_ILi0EEESS_EEEEENS5_IJNS4_10UnderscoreESV_SV_EEEEENS4_13SM90_TMA_LOADENS4_14ComposedLayoutINS4_7SwizzleILi3ELi4ELi3EEENS4_18smem_ptr_flag_bitsILi8EEENSP_INS5_IJNSA_ILi8EEESF_EEENS5_IJSF_SB_EEEEEEEvNS4_8identityESY_S18_vS19_EENS_8epilogue10collective6detail29Sm90TmaWarpSpecializedAdapterINS1C_15DefaultEpilogueIaSI_SI_NS1B_6thread17LinearCombinationIaLi1EiiLNS1G_9ScaleType4KindE0ELNS_15FloatRoundStyleE2EaEENS1_15EpilogueDefaultEEEEEvvEEEEvNT_6ParamsE)
        /*0008*/ 	.word	0x000000a8


	//----- nvinfo : EIATTR_FRAME_SIZE
	.align		4
.L_15:
        /*000c*/ 	.byte	0x04, 0x11
        /*000e*/ 	.short	(.L_17 - .L_16)
	.align		4
.L_16:
        /*0010*/ 	.word	index@(_ZN7cutlass13device_kernelINS_4gemm6kernel13GemmUniversalIN4cute5tupleIJiiiiEEENS1_10collective13CollectiveMmaINS1_34MainloopSm90TmaGmmaWarpSpecializedILi7ENS5_IJNS4_1CILi1EEESB_SB_EEENS1_35KernelTmaWarpSpecializedCooperativeEEENS5_IJNSA_ILi128EEENSA_ILi256EEESF_EEEaNS5_IJlSB_lEEEaSI_NS4_8TiledMMAINS4_8MMA_AtomIJNS4_4SM904GMMA27MMA_64x256x32_S32S8S8_SS_TNEEEENS4_6LayoutINS5_IJNSA_ILi2EEESB_SB_EEENS5_IJSB_NSA_ILi0EEESS_EEEEENS5_IJNS4_10UnderscoreESV_SV_EEEEENS4_13SM90_TMA_LOADENS4_14ComposedLayoutINS4_7SwizzleILi3ELi4ELi3EEENS4_18smem_ptr_flag_bitsILi8EEENSP_INS5_IJNSA_ILi8EEESF_EEENS5_IJSF_SB_EEEEEEEvNS4_8identityESY_S18_vS19_EENS_8epilogue10collective6detail29Sm90TmaWarpSpecializedAdapterINS1C_15DefaultEpilogueIaSI_SI_NS1B_6thread17LinearCombinationIaLi1EiiLNS1G_9ScaleType4KindE0ELNS_15FloatRoundStyleE2EaEENS1_15EpilogueDefaultEEEEEvvEEEEvNT_6ParamsE)
        /*0014*/ 	.word	0x00000000


	//----- nvinfo : EIATTR_MIN_STACK_SIZE
	.align		4
.L_17:
        /*0018*/ 	.byte	0x04, 0x12
        /*001a*/ 	.short	(.L_19 - .L_18)
	.align		4
.L_18:
        /*001c*/ 	.word	index@(_ZN7cutlass13device_kernelINS_4gemm6kernel13GemmUniversalIN4cute5tupleIJiiiiEEENS1_10collective13CollectiveMmaINS1_34MainloopSm90TmaGmmaWarpSpecializedILi7ENS5_IJNS4_1CILi1EEESB_SB_EEENS1_35KernelTmaWarpSpecializedCooperativeEEENS5_IJNSA_ILi128EEENSA_ILi256EEESF_EEEaNS5_IJlSB_lEEEaSI_NS4_8TiledMMAINS4_8MMA_AtomIJNS4_4SM904GMMA27MMA_64x256x32_S32S8S8_SS_TNEEEENS4_6LayoutINS5_IJNSA_ILi2EEESB_SB_EEENS5_IJSB_NSA_ILi0EEESS_EEEEENS5_IJNS4_10UnderscoreESV_SV_EEEEENS4_13SM90_TMA_LOADENS4_14ComposedLayoutINS4_7SwizzleILi3ELi4ELi3EEENS4_18smem_ptr_flag_bitsILi8EEENSP_INS5_IJNSA_ILi8EEESF_EEENS5_IJSF_SB_EEEEEEEvNS4_8identityESY_S18_vS19_EENS_8epilogue10collective6detail29Sm90TmaWarpSpecializedAdapterINS1C_15DefaultEpilogueIaSI_SI_NS1B_6thread17LinearCombinationIaLi1EiiLNS1G_9ScaleType4KindE0ELNS_15FloatRoundStyleE2EaEENS1_15EpilogueDefaultEEEEEvvEEEEvNT_6ParamsE)
        /*0020*/ 	.word	0x00000000
.L_19:


//--------------------- .nv.compat                --------------------------
	.section	.nv.compat,"",@"SHT_CUDA_COMPAT_INFO"
	.align	4
        /*0000*/ 	.byte	0x02, 0x09, 0x01, 0x00, 0x02, 0x02, 0x04, 0x00, 0x02, 0x05, 0x05, 0x00, 0x03, 0x07, 0x01, 0x01
        /*0010*/ 	.byte	0x02, 0x03, 0x01, 0x00, 0x02, 0x06, 0x01, 0x00, 0x04, 0x0b, 0x08, 0x00, 0x00, 0x00, 0x00, 0x00
        /*0020*/ 	.byte	0x00, 0x00, 0x00, 0x00


//--------------------- .nv.info._ZN7cutlass13device_kernelINS_4gemm6kernel13GemmUniversalIN4cute5tupleIJiiiiEEENS1_10collective13CollectiveMmaINS1_34MainloopSm90TmaGmmaWarpSpecializedILi7ENS5_IJNS4_1CILi1EEESB_SB_EEENS1_35KernelTmaWarpSpecializedCooperativeEEENS5_IJNSA_ILi128EEENSA_ILi256EEESF_EEEaNS5_IJlSB_lEEEaSI_NS4_8TiledMMAINS4_8MMA_AtomIJNS4_4SM904GMMA27MMA_64x256x32_S32S8S8_SS_TNEEEENS4_6LayoutINS5_IJNSA_ILi2EEESB_SB_EEENS5_IJSB_NSA_ILi0EEESS_EEEEENS5_IJNS4_10UnderscoreESV_SV_EEEEENS4_13SM90_TMA_LOADENS4_14ComposedLayoutINS4_7SwizzleILi3ELi4ELi3EEENS4_18smem_ptr_flag_bitsILi8EEENSP_INS5_IJNSA_ILi8EEESF_EEENS5_IJSF_SB_EEEEEEEvNS4_8identityESY_S18_vS19_EENS_8epilogue10collective6detail29Sm90TmaWarpSpecializedAdapterINS1C_15DefaultEpilogueIaSI_SI_NS1B_6thread17LinearCombinationIaLi1EiiLNS1G_9ScaleType4KindE0ELNS_15FloatRoundStyleE2EaEENS1_15EpilogueDefaultEEEEEvvEEEEvNT_6ParamsE --------------------------
	.section	.nv.info._ZN7cutlass13device_kernelINS_4gemm6kernel13GemmUniversalIN4cute5tupleIJiiiiEEENS1_10collective13CollectiveMmaINS1_34MainloopSm90TmaGmmaWarpSpecializedILi7ENS5_IJNS4_1CILi1EEESB_SB_EEENS1_35KernelTmaWarpSpecializedCooperativeEEENS5_IJNSA_ILi128EEENSA_ILi256EEESF_EEEaNS5_IJlSB_lEEEaSI_NS4_8TiledMMAINS4_8MMA_AtomIJNS4_4SM904GMMA27MMA_64x256x32_S32S8S8_SS_TNEEEENS4_6LayoutINS5_IJNSA_ILi2EEESB_SB_EEENS5_IJSB_NSA_ILi0EEESS_EEEEENS5_IJNS4_10UnderscoreESV_SV_EEEEENS4_13SM90_TMA_LOADENS4_14ComposedLayoutINS4_7SwizzleILi3ELi4ELi3EEENS4_18smem_ptr_flag_bitsILi8EEENSP_INS5_IJNSA_ILi8EEESF_EEENS5_IJSF_SB_EEEEEEEvNS4_8identityESY_S18_vS19_EENS_8epilogue10collective6detail29Sm90TmaWarpSpecializedAdapterINS1C_15DefaultEpilogueIaSI_SI_NS1B_6thread17LinearCombinationIaLi1EiiLNS1G_9ScaleType4KindE0ELNS_15FloatRoundStyleE2EaEENS1_15EpilogueDefaultEEEEEvvEEEEvNT_6ParamsE,"",@"SHT_CUDA_INFO"
	.sectionflags	@""
	.align	4


	//----- nvinfo : EIATTR_CUDA_API_VERSION
	.align		4
        /*0000*/ 	.byte	0x04, 0x37
        /*0002*/ 	.short	(.L_21 - .L_20)
.L_20:
        /*0004*/ 	.word	0x00000082


	//----- nvinfo : EIATTR_KPARAM_INFO
	.align		4
.L_21:
        /*0008*/ 	.byte	0x04, 0x17
        /*000a*/ 	.short	(.L_23 - .L_22)
.L_22:
        /*000c*/ 	.word	0x00000000
        /*0010*/ 	.short	0x0000
        /*0012*/ 	.short	0x0070
        /*0014*/ 	.byte	0x00, 0xf0, 0x01, 0x10


	//----- nvinfo : EIATTR_SPARSE_MMA_MASK
	.align		4
.L_23:
        /*0018*/ 	.byte	0x03, 0x50
        /*001a*/ 	.short	0x0000


	//----- nvinfo : EIATTR_MAXREG_COUNT
	.align		4
        /*001c*/ 	.byte	0x03, 0x1b
        /*001e*/ 	.short	0x00a8


	//----- nvinfo : EIATTR_NUM_BARRIERS
	.align		4
        /*0020*/ 	.byte	0x02, 0x4c
        /*0022*/ 	.byte	0x01
	.zero		1


	//----- nvinfo : EIATTR_EXTERNS
	.align		4
        /*0024*/ 	.byte	0x04, 0x0f
        /*0026*/ 	.short	(.L_25 - .L_24)


	//   ....[0]....
	.align		4
.L_24:
        /*0028*/ 	.word	index@(__assertfail)


	//----- nvinfo : EIATTR_MERCURY_ISA_VERSION
	.align		4
.L_25:
        /*002c*/ 	.byte	0x03, 0x5f
        /*002e*/ 	.short	0x0101


	//----- nvinfo : EIATTR_INT_WARP_WIDE_INSTR_OFFSETS
	.align		4
        /*0030*/ 	.byte	0x04, 0x31
        /*0032*/ 	.short	(.L_27 - .L_26)


	//   ....[0]....
.L_26:
        /*0034*/ 	.word	0x00000410


	//   ....[1]....
        /*0038*/ 	.word	0x00000440


	//   ....[2]....
        /*003c*/ 	.word	0x00000520


	//----- nvinfo : EIATTR_COOP_GROUP_MASK_REGIDS
	.align		4
.L_27:
        /*0040*/ 	.byte	0x04, 0x29
        /*0042*/ 	.short	(.L_29 - .L_28)


	//   ....[0]....
.L_28:
        /*0044*/ 	.word	0xffffffff


	//   ....[1]....
        /*0048*/ 	.word	0xffffffff


	//   ....[2]....
        /*004c*/ 	.word	0xffffffff


	//   ....[3]....
        /*0050*/ 	.word	0xffffffff


	//   ....[4]....
        /*0054*/ 	.word	0xffffffff


	//----- nvinfo : EIATTR_COOP_GROUP_INSTR_OFFSETS
	.align		4
.L_29:
        /*0058*/ 	.byte	0x04, 0x28
        /*005a*/ 	.short	(.L_31 - .L_30)


	//   ....[0]....
.L_30:
        /*005c*/ 	.word	0x00000060


	//   ....[1]....
        /*0060*/ 	.word	0x00000070


	//   ....[2]....
        /*0064*/ 	.word	0x00000130


	//   ....[3]....
        /*0068*/ 	.word	0x00000320


	//   ....[4]....
        /*006c*/ 	.word	0x00000fd0


	//----- nvinfo : EIATTR_REG_RECONFIG
	.align		4
.L_31:
        /*0070*/ 	.byte	0x01, 0x54
	.zero		2


	//----- nvinfo : EIATTR_SYSCALL_OFFSETS
	.align		4
        /*0074*/ 	.byte	0x04, 0x46
        /*0076*/ 	.short	(.L_33 - .L_32)


	//   ....[0]....
.L_32:
        /*0078*/ 	.word	0x00001190


	//----- nvinfo : EIATTR_MBARRIER_INSTR_OFFSETS
	.align		4
.L_33:
        /*007c*/ 	.byte	0x04, 0x39
        /*007e*/ 	.short	(.L_35 - .L_34)


	//   ....[0]....
.L_34:
        /*0080*/ 	.word	0x00000230
        /*0084*/ 	.word	0x000000ff
        /*0088*/ 	.word	0x00000000
        /*008c*/ 	.short	0x0100
        /*008e*/ 	.byte	0x08
	.zero		1


	//   ....[1]....
        /*0090*/ 	.word	0x00000240
        /*0094*/ 	.word	0x000000ff
        /*0098*/ 	.word	0x00000038
        /*009c*/ 	.short	0x0100
        /*009e*/ 	.byte	0x08
	.zero		1


	//   ....[2]....
        /*00a0*/ 	.word	0x00000250
        /*00a4*/ 	.word	0x000000ff
        /*00a8*/ 	.word	0x00000008
        /*00ac*/ 	.short	0x0100
        /*00ae*/ 	.byte	0x08
	.zero		1


	//   ....[3]....
        /*00b0*/ 	.word	0x00000260
        /*00b4*/ 	.word	0x000000ff
        /*00b8*/ 	.word	0x00000040
        /*00bc*/ 	.short	0x0100
        /*00be*/ 	.byte	0x08
	.zero		1


	//   ....[4]....
        /*00c0*/ 	.word	0x00000270
        /*00c4*/ 	.word	0x000000ff
        /*00c8*/ 	.word	0x00000010
        /*00cc*/ 	.short	0x0100
        /*00ce*/ 	.byte	0x08
	.zero		1


	//   ....[5]....
        /*00d0*/ 	.word	0x00000280
        /*00d4*/ 	.word	0x000000ff
        /*00d8*/ 	.word	0x00000048
        /*00dc*/ 	.short	0x0100
        /*00de*/ 	.byte	0x08
	.zero		1


	//   ....[6]....
        /*00e0*/ 	.word	0x00000290
        /*00e4*/ 	.word	0x000000ff
        /*00e8*/ 	.word	0x00000018
        /*00ec*/ 	.short	0x0100
        /*00ee*/ 	.byte	0x08
	.zero		1


	//   ....[7]....
        /*00f0*/ 	.word	0x000002a0
        /*00f4*/ 	.word	0x000000ff
        /*00f8*/ 	.word	0x00000050
        /*00fc*/ 	.short	0x0100
        /*00fe*/ 	.byte	0x08
	.zero		1


	//   ....[8]....
        /*0100*/ 	.word	0x000002b0
        /*0104*/ 	.word	0x000000ff
        /*0108*/ 	.word	0x00000020
        /*010c*/ 	.short	0x0100
        /*010e*/ 	.byte	0x08
	.zero		1


	//   ....[9]....
        /*0110*/ 	.word	0x000002c0
        /*0114*/ 	.word	0x000000ff
        /*0118*/ 	.word	0x00000058
        /*011c*/ 	.short	0x0100
        /*011e*/ 	.byte	0x08
	.zero		1


	//   ....[10]....
        /*0120*/ 	.word	0x000002d0
        /*0124*/ 	.word	0x000000ff
        /*0128*/ 	.word	0x00000028
        /*012c*/ 	.short	0x0100
        /*012e*/ 	.byte	0x08
	.zero		1


	//   ....[11]....
        /*0130*/ 	.word	0x000002e0
        /*0134*/ 	.word	0x000000ff
        /*0138*/ 	.word	0x00000060
        /*013c*/ 	.short	0x0100
        /*013e*/ 	.byte	0x08
	.zero		1


	//   ....[12]....
        /*0140*/ 	.word	0x000002f0
        /*0144*/ 	.word	0x000000ff
        /*0148*/ 	.word	0x00000030
        /*014c*/ 	.short	0x0100
        /*014e*/ 	.byte	0x08
	.zero		1


	//   ....[13]....
        /*0150*/ 	.word	0x00000300
        /*0154*/ 	.word	0x000000ff
        /*0158*/ 	.word	0x00000068
        /*015c*/ 	.short	0x0100
        /*015e*/ 	.byte	0x08
	.zero		1


	//   ....[14]....
        /*0160*/ 	.word	0x00000590
        /*0164*/ 	.word	0x000000ff
        /*0168*/ 	.word	0x00000080
        /*016c*/ 	.short	0x0100
        /*016e*/ 	.byte	0x06
	.zero		1


	//   ....[15]....
        /*0170*/ 	.word	0x000005f0
        /*0174*/ 	.word	0x000000ff
        /*0178*/ 	.word	0x00000088
        /*017c*/ 	.short	0x0100
        /*017e*/ 	.byte	0x06
	.zero		1


	//   ....[16]....
        /*0180*/ 	.word	0x00001260
        /*0184*/ 	.word	0x00000003
        /*0188*/ 	.word	0x00000000
        /*018c*/ 	.short	0x010a
        /*018e*/ 	.byte	0x3f
	.zero		1


	//   ....[17]....
        /*0190*/ 	.word	0x000012a0
        /*0194*/ 	.word	0x00000003
        /*0198*/ 	.word	0x00000000
        /*019c*/ 	.short	0x010a
        /*019e*/ 	.byte	0x3f
	.zero		1


	//   ....[18]....
        /*01a0*/ 	.word	0x00001670
        /*01a4*/ 	.word	0x00000005
        /*01a8*/ 	.word	0x00000000
        /*01ac*/ 	.short	0x010a
        /*01ae*/ 	.byte	0x3f
	.zero		1


	//   ....[19]....
        /*01b0*/ 	.word	0x000016b0
        /*01b4*/ 	.word	0x00000005
        /*01b8*/ 	.word	0x00000000
        /*01bc*/ 	.short	0x010a
        /*01be*/ 	.byte	0x3f
	.zero		1


	//   ....[20]....
        /*01c0*/ 	.word	0x00001910
        /*01c4*/ 	.word	0x00000004
        /*01c8*/ 	.word	0x00000000
        /*01cc*/ 	.short	0x0101
        /*01ce*/ 	.byte	0x3f
	.zero		1


	//   ....[21]....
        /*01d0*/ 	.word	0x00001b10
        /*01d4*/ 	.word	0x00000000
        /*01d8*/ 	.word	0x00000000
        /*01dc*/ 	.short	0x0101
        /*01de*/ 	.byte	0x3f
	.zero		1


	//   ....[22]....
        /*01e0*/ 	.word	0x000090c0
        /*01e4*/ 	.word	0x0000000e
        /*01e8*/ 	.word	0x00000038
        /*01ec*/ 	.short	0x010a
        /*01ee*/ 	.byte	0x3f
	.zero		1


	//   ....[23]....
        /*01f0*/ 	.word	0x000094a0
        /*01f4*/ 	.word	0x00000006
        /*01f8*/ 	.word	0x00000088
        /*01fc*/ 	.short	0x0101
        /*01fe*/ 	.byte	0x3f
	.zero		1


	//   ....[24]....
        /*0200*/ 	.word	0x00009b90
        /*0204*/ 	.word	0x00000007
        /*0208*/ 	.word	0x00000000
        /*020c*/ 	.short	0x010a
        /*020e*/ 	.byte	0x3f
	.zero		1


	//   ....[25]....
        /*0210*/ 	.word	0x00009c10
        /*0214*/ 	.word	0x00000009
        /*0218*/ 	.word	0x00000000
        /*021c*/ 	.short	0x010a
        /*021e*/ 	.byte	0x3f
	.zero		1


	//   ....[26]....
        /*0220*/ 	.word	0x00009ca0
        /*0224*/ 	.word	0x00000006
        /*0228*/ 	.word	0x00000000
        /*022c*/ 	.short	0x010a
        /*022e*/ 	.byte	0x3f
	.zero		1


	//   ....[27]....
        /*0230*/ 	.word	0x00009d30
        /*0234*/ 	.word	0x00000009
        /*0238*/ 	.word	0x00000000
        /*023c*/ 	.short	0x010a
        /*023e*/ 	.byte	0x3f
	.zero		1


	//   ....[28]....
        /*0240*/ 	.word	0x00009dc0
        /*0244*/ 	.word	0x00000006
        /*0248*/ 	.word	0x00000000
        /*024c*/ 	.short	0x010a
        /*024e*/ 	.byte	0x3f
	.zero		1


	//   ....[29]....
        /*0250*/ 	.word	0x00009e50
        /*0254*/ 	.word	0x00000009
        /*0258*/ 	.word	0x00000000
        /*025c*/ 	.short	0x010a
        /*025e*/ 	.byte	0x3f
	.zero		1


	//   ....[30]....
        /*0260*/ 	.word	0x00009ee0
        /*0264*/ 	.word	0x00000003
        /*0268*/ 	.word	0x00000000
        /*026c*/ 	.short	0x010a
        /*026e*/ 	.byte	0x3f
	.zero		1


	//   ....[31]....
        /*0270*/ 	.word	0x00009f40
        /*0274*/ 	.word	0x00000003
        /*0278*/ 	.word	0x00000000
        /*027c*/ 	.short	0x010a
        /*027e*/ 	.byte	0x3f
	.zero		1


	//   ....[32]....
        /*0280*/ 	.word	0x00009f90
        /*0284*/ 	.word	0x00000005
        /*0288*/ 	.word	0x00000000
        /*028c*/ 	.short	0x010a
        /*028e*/ 	.byte	0x3f
	.zero		1


	//   ....[33]....
        /*0290*/ 	.word	0x0000a060
        /*0294*/ 	.word	0x0000000e
        /*0298*/ 	.word	0x00000038
        /*029c*/ 	.short	0x010a
        /*029e*/ 	.byte	0x3f
	.zero		1


	//   ....[34]....
        /*02a0*/ 	.word	0x0000a130
        /*02a4*/ 	.word	0x00000007
        /*02a8*/ 	.word	0x00000000
        /*02ac*/ 	.short	0x010a
        /*02ae*/ 	.byte	0x3f
	.zero		1


	//   ....[35]....
        /*02b0*/ 	.word	0x0000a180
        /*02b4*/ 	.word	0x00000009
        /*02b8*/ 	.word	0x00000000
        /*02bc*/ 	.short	0x010a
        /*02be*/ 	.byte	0x3f
	.zero		1


	//   ....[36]....
        /*02c0*/ 	.word	0x0000a1d0
        /*02c4*/ 	.word	0x00000006
        /*02c8*/ 	.word	0x00000000
        /*02cc*/ 	.short	0x010a
        /*02ce*/ 	.byte	0x3f
	.zero		1


	//   ....[37]....
        /*02d0*/ 	.word	0x0000a220
        /*02d4*/ 	.word	0x00000009
        /*02d8*/ 	.word	0x00000000
        /*02dc*/ 	.short	0x010a
        /*02de*/ 	.byte	0x3f
	.zero		1


	//   ....[38]....
        /*02e0*/ 	.word	0x0000a270
        /*02e4*/ 	.word	0x00000006
        /*02e8*/ 	.word	0x00000000
        /*02ec*/ 	.short	0x010a
        /*02ee*/ 	.byte	0x3f
	.zero		1


	//   ....[39]....
        /*02f0*/ 	.word	0x0000a2c0
        /*02f4*/ 	.word	0x00000009
        /*02f8*/ 	.word	0x00000000
        /*02fc*/ 	.short	0x010a
        /*02fe*/ 	.byte	0x3f
	.zero		1


	//----- nvinfo : EIATTR_NUM_MBARRIERS
	.align		4
.L_35:
        /*0300*/ 	.byte	0x03, 0x38
        /*0302*/ 	.short	0x0010


	//----- nvinfo : EIATTR_EXIT_INSTR_OFFSETS
	.align		4
        /*0304*/ 	.byte	0x04, 0x1c
        /*0306*/ 	.short	(.L_37 - .L_36)


	//   ....[0]....
.L_36:
        /*0308*/ 	.word	0x00000640


	//   ....[1]....
        /*030c*/ 	.word	0x00000f10


	//   ....[2]....
        /*0310*/ 	.word	0x00008730


	//   ....[3]....
        /*0314*/ 	.word	0x00008d60


	//   ....[4]....
        /*0318*/ 	.word	0x00009f30


	//----- nvinfo : EIATTR_MAX_THREADS
	.align		4
.L_37:
        /*031c*/ 	.byte	0x04, 0x05
        /*031e*/ 	.short	(.L_39 - .L_38)
.L_38:
        /*0320*/ 	.word	0x00000180
        /*0324*/ 	.word	0x00000001
        /*0328*/ 	.word	0x00000001


	//----- nvinfo : EIATTR_CRS_STACK_SIZE
	.align		4
.L_39:
        /*032c*/ 	.byte	0x04, 0x1e
        /*032e*/ 	.short	(.L_41 - .L_40)
.L_40:
        /*0330*/ 	.word	0x00000000


	//----- nvinfo : EIATTR_CBANK_PARAM_SIZE
	.align		4
.L_41:
        /*0334*/ 	.byte	0x03, 0x19
        /*0336*/ 	.short	0x0470


	//----- nvinfo : EIATTR_PARAM_CBANK
	.align		4
        /*0338*/ 	.byte	0x04, 0x0a
        /*033a*/ 	.short	(.L_43 - .L_42)
	.align		4
.L_42:
        /*033c*/ 	.word	index@(.nv.constant0._ZN7cutlass13device_kernelINS_4gemm6kernel13GemmUniversalIN4cute5tupleIJiiiiEEENS1_10collective13CollectiveMmaINS1_34MainloopSm90TmaGmmaWarpSpecializedILi7ENS5_IJNS4_1CILi1EEESB_SB_EEENS1_35KernelTmaWarpSpecializedCooperativeEEENS5_IJNSA_ILi128EEENSA_ILi256EEESF_EEEaNS5_IJlSB_lEEEaSI_NS4_8TiledMMAINS4_8MMA_AtomIJNS4_4SM904GMMA27MMA_64x256x32_S32S8S8_SS_TNEEEENS4_6LayoutINS5_IJNSA_ILi2EEESB_SB_EEENS5_IJSB_NSA_ILi0EEESS_EEEEENS5_IJNS4_10UnderscoreESV_SV_EEEEENS4_13SM90_TMA_LOADENS4_14ComposedLayoutINS4_7SwizzleILi3ELi4ELi3EEENS4_18smem_ptr_flag_bitsILi8EEENSP_INS5_IJNSA_ILi8EEESF_EEENS5_IJSF_SB_EEEEEEEvNS4_8identityESY_S18_vS19_EENS_8epilogue10collective6detail29Sm90TmaWarpSpecializedAdapterINS1C_15DefaultEpilogueIaSI_SI_NS1B_6thread17LinearCombinationIaLi1EiiLNS1G_9ScaleType4KindE0ELNS_15FloatRoundStyleE2EaEENS1_15EpilogueDefaultEEEEEvvEEEEvNT_6ParamsE)
        /*0340*/ 	.short	0x0210
        /*0342*/ 	.short	0x0470


	//----- nvinfo : EIATTR_SW_WAR
	.align		4
.L_43:
        /*0344*/ 	.byte	0x04, 0x36
        /*0346*/ 	.short	(.L_45 - .L_44)
.L_44:
        /*0348*/ 	.word	0x00000008
.L_45:


//--------------------- .nv.callgraph             --------------------------
	.section	.nv.callgraph,"",@"SHT_CUDA_CALLGRAPH"
	.align	4
	.sectionentsize	8
	.align		4
        /*0000*/ 	.word	0x00000000
	.align		4
        /*0004*/ 	.word	0xffffffff
	.align		4
        /*0008*/ 	.word	index@(_ZN7cutlass13device_kernelINS_4gemm6kernel13GemmUniversalIN4cute5tupleIJiiiiEEENS1_10collective13CollectiveMmaINS1_34MainloopSm90TmaGmmaWarpSpecializedILi7ENS5_IJNS4_1CILi1EEESB_SB_EEENS1_35KernelTmaWarpSpecializedCooperativeEEENS5_IJNSA_ILi128EEENSA_ILi256EEESF_EEEaNS5_IJlSB_lEEEaSI_NS4_8TiledMMAINS4_8MMA_AtomIJNS4_4SM904GMMA27MMA_64x256x32_S32S8S8_SS_TNEEEENS4_6LayoutINS5_IJNSA_ILi2EEESB_SB_EEENS5_IJSB_NSA_ILi0EEESS_EEEEENS5_IJNS4_10UnderscoreESV_SV_EEEEENS4_13SM90_TMA_LOADENS4_14ComposedLayoutINS4_7SwizzleILi3ELi4ELi3EEENS4_18smem_ptr_flag_bitsILi8EEENSP_INS5_IJNSA_ILi8EEESF_EEENS5_IJSF_SB_EEEEEEEvNS4_8identityESY_S18_vS19_EENS_8epilogue10collective6detail29Sm90TmaWarpSpecializedAdapterINS1C_15DefaultEpilogueIaSI_SI_NS1B_6thread17LinearCombinationIaLi1EiiLNS1G_9ScaleType4KindE0ELNS_15FloatRoundStyleE2EaEENS1_15EpilogueDefaultEEEEEvvEEEEvNT_6ParamsE)
	.align		4
        /*000c*/ 	.word	index@(__assertfail)
	.align		4
        /*0010*/ 	.word	0x00000000
	.align		4
        /*0014*/ 	.word	0xfffffffe
	.align		4
        /*0018*/ 	.word	0x00000000
	.align		4
        /*001c*/ 	.word	0xfffffffd
	.align		4
        /*0020*/ 	.word	0x00000000
	.align		4
        /*0024*/ 	.word	0xfffffffc


//--------------------- .nv.constant4             --------------------------
	.section	.nv.constant4,"a",@progbits
	.align	8
	.align		8
.nv.constant4:
        /*0000*/ 	.dword	__assertfail
	.align		8
        /*0008*/ 	.dword	__unnamed_1
	.align		8
        /*0010*/ 	.dword	_ZN40_INTERNAL_4666cd53_4_k_cu_136dc887_235684cuda3std3__45__cpo5beginE
	.align		8
        /*0018*/ 	.dword	_ZN40_INTERNAL_4666cd53_4_k_cu_136dc887_235684cuda3std3__45__cpo3endE
	.align		8
        /*0020*/ 	.dword	_ZN40_INTERNAL_4666cd53_4_k_cu_136dc887_235684cuda3std3__45__cpo6cbeginE
	.align		8
        /*0028*/ 	.dword	_ZN40_INTERNAL_4666cd53_4_k_cu_136dc887_235684cuda3std3__45__cpo4cendE
	.align		8
        /*0030*/ 	.dword	_ZN40_INTERNAL_4666cd53_4_k_cu_136dc887_235684cuda3std3__442_GLOBAL__N__4666cd53_4_k_cu_136dc887_235686ignoreE
	.align		8
        /*0038*/ 	.dword	_ZN40_INTERNAL_4666cd53_4_k_cu_136dc887_235684cuda3std3__419piecewise_constructE
	.align		8
        /*0040*/ 	.dword	_ZN40_INTERNAL_4666cd53_4_k_cu_136dc887_235684cuda3std3__48in_placeE
	.align		8
        /*0048*/ 	.dword	_ZN40_INTERNAL_4666cd53_4_k_cu_136dc887_235684cuda3std6ranges3__45__cpo4swapE
	.align		8
        /*0050*/ 	.dword	_ZN40_INTERNAL_4666cd53_4_k_cu_136dc887_235684cuda3std6ranges3__45__cpo9iter_moveE
	.align		8
        /*0058*/ 	.dword	_ZN40_INTERNAL_4666cd53_4_k_cu_136dc887_235684cute7productE
	.align		8
        /*0060*/ 	.dword	_ZN40_INTERNAL_4666cd53_4_k_cu_136dc887_235684cute1_E
	.align		8
        /*0068*/ 	.dword	$str$22
	.align		8
        /*0070*/ 	.dword	$str$23


//--------------------- .text._ZN7cutlass13device_kernelINS_4gemm6kernel13GemmUniversalIN4cute5tupleIJiiiiEEENS1_10collective13CollectiveMmaINS1_34MainloopSm90TmaGmmaWarpSpecializedILi7ENS5_IJNS4_1CILi1EEESB_SB_EEENS1_35KernelTmaWarpSpecializedCooperativeEEENS5_IJNSA_ILi128EEENSA_ILi256EEESF_EEEaNS5_IJlSB_lEEEaSI_NS4_8TiledMMAINS4_8MMA_AtomIJNS4_4SM904GMMA27MMA_64x256x32_S32S8S8_SS_TNEEEENS4_6LayoutINS5_IJNSA_ILi2EEESB_SB_EEENS5_IJSB_NSA_ILi0EEESS_EEEEENS5_IJNS4_10UnderscoreESV_SV_EEEEENS4_13SM90_TMA_LOADENS4_14ComposedLayoutINS4_7SwizzleILi3ELi4ELi3EEENS4_18smem_ptr_flag_bitsILi8EEENSP_INS5_IJNSA_ILi8EEESF_EEENS5_IJSF_SB_EEEEEEEvNS4_8identityESY_S18_vS19_EENS_8epilogue10collective6detail29Sm90TmaWarpSpecializedAdapterINS1C_15DefaultEpilogueIaSI_SI_NS1B_6thread17LinearCombinationIaLi1EiiLNS1G_9ScaleType4KindE0ELNS_15FloatRoundStyleE2EaEENS1_15EpilogueDefaultEEEEEvvEEEEvNT_6ParamsE --------------------------
	.section	.text._ZN7cutlass13device_kernelINS_4gemm6kernel13GemmUniversalIN4cute5tupleIJiiiiEEENS1_10collective13CollectiveMmaINS1_34MainloopSm90TmaGmmaWarpSpecializedILi7ENS5_IJNS4_1CILi1EEESB_SB_EEENS1_35KernelTmaWarpSpecializedCooperativeEEENS5_IJNSA_ILi128EEENSA_ILi256EEESF_EEEaNS5_IJlSB_lEEEaSI_NS4_8TiledMMAINS4_8MMA_AtomIJNS4_4SM904GMMA27MMA_64x256x32_S32S8S8_SS_TNEEEENS4_6LayoutINS5_IJNSA_ILi2EEESB_SB_EEENS5_IJSB_NSA_ILi0EEESS_EEEEENS5_IJNS4_10UnderscoreESV_SV_EEEEENS4_13SM90_TMA_LOADENS4_14ComposedLayoutINS4_7SwizzleILi3ELi4ELi3EEENS4_18smem_ptr_flag_bitsILi8EEENSP_INS5_IJNSA_ILi8EEESF_EEENS5_IJSF_SB_EEEEEEEvNS4_8identityESY_S18_vS19_EENS_8epilogue10collective6detail29Sm90TmaWarpSpecializedAdapterINS1C_15DefaultEpilogueIaSI_SI_NS1B_6thread17LinearCombinationIaLi1EiiLNS1G_9ScaleType4KindE0ELNS_15FloatRoundStyleE2EaEENS1_15EpilogueDefaultEEEEEvvEEEEvNT_6ParamsE,"ax",@progbits
	.align	128
.text._ZN7cutlass13device_kernelINS_4gemm6kernel13GemmUniversalIN4cute5tupleIJiiiiEEENS1_10collective13CollectiveMmaINS1_34MainloopSm90TmaGmmaWarpSpecializedILi7ENS5_IJNS4_1CILi1EEESB_SB_EEENS1_35KernelTmaWarpSpecializedCooperativeEEENS5_IJNSA_ILi128EEENSA_ILi256EEESF_EEEaNS5_IJlSB_lEEEaSI_NS4_8TiledMMAINS4_8MMA_AtomIJNS4_4SM904GMMA27MMA_64x256x32_S32S8S8_SS_TNEEEENS4_6LayoutINS5_IJNSA_ILi2EEESB_SB_EEENS5_IJSB_NSA_ILi0EEESS_EEEEENS5_IJNS4_10UnderscoreESV_SV_EEEEENS4_13SM90_TMA_LOADENS4_14ComposedLayoutINS4_7SwizzleILi3ELi4ELi3EEENS4_18smem_ptr_flag_bitsILi8EEENSP_INS5_IJNSA_ILi8EEESF_EEENS5_IJSF_SB_EEEEEEEvNS4_8identityESY_S18_vS19_EENS_8epilogue10collective6detail29Sm90TmaWarpSpecializedAdapterINS1C_15DefaultEpilogueIaSI_SI_NS1B_6thread17LinearCombinationIaLi1EiiLNS1G_9ScaleType4KindE0ELNS_15FloatRoundStyleE2EaEENS1_15EpilogueDefaultEEEEEvvEEEEvNT_6ParamsE:
        .type           _ZN7cutlass13device_kernelINS_4gemm6kernel13GemmUniversalIN4cute5tupleIJiiiiEEENS1_10collective13CollectiveMmaINS1_34MainloopSm90TmaGmmaWarpSpecializedILi7ENS5_IJNS4_1CILi1EEESB_SB_EEENS1_35KernelTmaWarpSpecializedCooperativeEEENS5_IJNSA_ILi128EEENSA_ILi256EEESF_EEEaNS5_IJlSB_lEEEaSI_NS4_8TiledMMAINS4_8MMA_AtomIJNS4_4SM904GMMA27MMA_64x256x32_S32S8S8_SS_TNEEEENS4_6LayoutINS5_IJNSA_ILi2EEESB_SB_EEENS5_IJSB_NSA_ILi0EEESS_EEEEENS5_IJNS4_10UnderscoreESV_SV_EEEEENS4_13SM90_TMA_LOADENS4_14ComposedLayoutINS4_7SwizzleILi3ELi4ELi3EEENS4_18smem_ptr_flag_bitsILi8EEENSP_INS5_IJNSA_ILi8EEESF_EEENS5_IJSF_SB_EEEEEEEvNS4_8identityESY_S18_vS19_EENS_8epilogue10collective6detail29Sm90TmaWarpSpecializedAdapterINS1C_15DefaultEpilogueIaSI_SI_NS1B_6thread17LinearCombinationIaLi1EiiLNS1G_9ScaleType4KindE0ELNS_15FloatRoundStyleE2EaEENS1_15EpilogueDefaultEEEEEvvEEEEvNT_6ParamsE,@function
        .size           _ZN7cutlass13device_kernelINS_4gemm6kernel13GemmUniversalIN4cute5tupleIJiiiiEEENS1_10collective13CollectiveMmaINS1_34MainloopSm90TmaGmmaWarpSpecializedILi7ENS5_IJNS4_1CILi1EEESB_SB_EEENS1_35KernelTmaWarpSpecializedCooperativeEEENS5_IJNSA_ILi128EEENSA_ILi256EEESF_EEEaNS5_IJlSB_lEEEaSI_NS4_8TiledMMAINS4_8MMA_AtomIJNS4_4SM904GMMA27MMA_64x256x32_S32S8S8_SS_TNEEEENS4_6LayoutINS5_IJNSA_ILi2EEESB_SB_EEENS5_IJSB_NSA_ILi0EEESS_EEEEENS5_IJNS4_10UnderscoreESV_SV_EEEEENS4_13SM90_TMA_LOADENS4_14ComposedLayoutINS4_7SwizzleILi3ELi4ELi3EEENS4_18smem_ptr_flag_bitsILi8EEENSP_INS5_IJNSA_ILi8EEESF_EEENS5_IJSF_SB_EEEEEEEvNS4_8identityESY_S18_vS19_EENS_8epilogue10collective6detail29Sm90TmaWarpSpecializedAdapterINS1C_15DefaultEpilogueIaSI_SI_NS1B_6thread17LinearCombinationIaLi1EiiLNS1G_9ScaleType4KindE0ELNS_15FloatRoundStyleE2EaEENS1_15EpilogueDefaultEEEEEvvEEEEvNT_6ParamsE,(.L_x_332 - _ZN7cutlass13device_kernelINS_4gemm6kernel13GemmUniversalIN4cute5tupleIJiiiiEEENS1_10collective13CollectiveMmaINS1_34MainloopSm90TmaGmmaWarpSpecializedILi7ENS5_IJNS4_1CILi1EEESB_SB_EEENS1_35KernelTmaWarpSpecializedCooperativeEEENS5_IJNSA_ILi128EEENSA_ILi256EEESF_EEEaNS5_IJlSB_lEEEaSI_NS4_8TiledMMAINS4_8MMA_AtomIJNS4_4SM904GMMA27MMA_64x256x32_S32S8S8_SS_TNEEEENS4_6LayoutINS5_IJNSA_ILi2EEESB_SB_EEENS5_IJSB_NSA_ILi0EEESS_EEEEENS5_IJNS4_10UnderscoreESV_SV_EEEEENS4_13SM90_TMA_LOADENS4_14ComposedLayoutINS4_7SwizzleILi3ELi4ELi3EEENS4_18smem_ptr_flag_bitsILi8EEENSP_INS5_IJNSA_ILi8EEESF_EEENS5_IJSF_SB_EEEEEEEvNS4_8identityESY_S18_vS19_EENS_8epilogue10collective6detail29Sm90TmaWarpSpecializedAdapterINS1C_15DefaultEpilogueIaSI_SI_NS1B_6thread17LinearCombinationIaLi1EiiLNS1G_9ScaleType4KindE0ELNS_15FloatRoundStyleE2EaEENS1_15EpilogueDefaultEEEEEvvEEEEvNT_6ParamsE)
        .other          _ZN7cutlass13device_kernelINS_4gemm6kernel13GemmUniversalIN4cute5tupleIJiiiiEEENS1_10collective13CollectiveMmaINS1_34MainloopSm90TmaGmmaWarpSpecializedILi7ENS5_IJNS4_1CILi1EEESB_SB_EEENS1_35KernelTmaWarpSpecializedCooperativeEEENS5_IJNSA_ILi128EEENSA_ILi256EEESF_EEEaNS5_IJlSB_lEEEaSI_NS4_8TiledMMAINS4_8MMA_AtomIJNS4_4SM904GMMA27MMA_64x256x32_S32S8S8_SS_TNEEEENS4_6LayoutINS5_IJNSA_ILi2EEESB_SB_EEENS5_IJSB_NSA_ILi0EEESS_EEEEENS5_IJNS4_10UnderscoreESV_SV_EEEEENS4_13SM90_TMA_LOADENS4_14ComposedLayoutINS4_7SwizzleILi3ELi4ELi3EEENS4_18smem_ptr_flag_bitsILi8EEENSP_INS5_IJNSA_ILi8EEESF_EEENS5_IJSF_SB_EEEEEEEvNS4_8identityESY_S18_vS19_EENS_8epilogue10collective6detail29Sm90TmaWarpSpecializedAdapterINS1C_15DefaultEpilogueIaSI_SI_NS1B_6thread17LinearCombinationIaLi1EiiLNS1G_9ScaleType4KindE0ELNS_15FloatRoundStyleE2EaEENS1_15EpilogueDefaultEEEEEvvEEEEvNT_6ParamsE,@"STO_CUDA_ENTRY STV_DEFAULT"
_ZN7cutlass13device_kernelINS_4gemm6kernel13GemmUniversalIN4cute5tupleIJiiiiEEENS1_10collective13CollectiveMmaINS1_34MainloopSm90TmaGmmaWarpSpecializedILi7ENS5_IJNS4_1CILi1EEESB_SB_EEENS1_35KernelTmaWarpSpecializedCooperativeEEENS5_IJNSA_ILi128EEENSA_ILi256EEESF_EEEaNS5_IJlSB_lEEEaSI_NS4_8TiledMMAINS4_8MMA_AtomIJNS4_4SM904GMMA27MMA_64x256x32_S32S8S8_SS_TNEEEENS4_6LayoutINS5_IJNSA_ILi2EEESB_SB_EEENS5_IJSB_NSA_ILi0EEESS_EEEEENS5_IJNS4_10UnderscoreESV_SV_EEEEENS4_13SM90_TMA_LOADENS4_14ComposedLayoutINS4_7SwizzleILi3ELi4ELi3EEENS4_18smem_ptr_flag_bitsILi8EEENSP_INS5_IJNSA_ILi8EEESF_EEENS5_IJSF_SB_EEEEEEEvNS4_8identityESY_S18_vS19_EENS_8epilogue10collective6detail29Sm90TmaWarpSpecializedAdapterINS1C_15DefaultEpilogueIaSI_SI_NS1B_6thread17LinearCombinationIaLi1EiiLNS1G_9ScaleType4KindE0ELNS_15FloatRoundStyleE2EaEENS1_15EpilogueDefaultEEEEEvvEEEEvNT_6ParamsE:
[----:B------:R-:W0:Y:S01]  /*0000*/  LDC R1, c[0x0][0x28] ;  /* 0x00000a00ff017b82 */ /* 0x000e220000000800 */
[----:B------:R-:W1:Y:S01]  /*0010*/  S2R R18, SR_TID.X ;  /* 0x0000000000127919 */ /* 0x000e620000002100 */
[----:B------:R-:W-:Y:S01]  /*0020*/  ELECT P0, URZ, PT ;  /* 0x00000000003f782f */ /* 0x000fe20003800000 */
[----:B------:R-:W-:Y:S01]  /*0030*/  BSSY B0, `(.L_x_0) ;  /* 0x000000f000007945 */ /* 0x000fe20003800000 */
[--C-:B-1----:R-:W-:Y:S02]  /*0040*/  SHF.R.U32.HI R0, RZ, 0x5, R18.reuse ;  /* 0x00000005ff007819 */ /* 0x102fe40000011612 */
[----:B------:R-:W-:-:S03]  /*0050*/  SHF.R.U32.HI R2, RZ, 0x7, R18 ;  /* 0x00000007ff027819 */ /* 0x000fc60000011612 */
[----:B------:R-:W1:Y:S04]  /*0060*/  SHFL.IDX PT, R5, R0, RZ, 0x1f ;  /* 0x00001fff00057589 */ /* 0x000e6800000e0000 */
[----:B------:R2:W3:Y:S01]  /*0070*/  SHFL.IDX PT, R8, R2, RZ, 0x1f ;  /* 0x00001fff02087589 */ /* 0x0004e200000e0000 */
[----:B-1----:R-:W-:-:S13]  /*0080*/  ISETP.NE.OR P0, PT, R5, RZ, !P0 ;  /* 0x000000ff0500720c */ /* 0x002fda0004705670 */
[----:B0-23--:R-:W-:Y:S05]  /*0090*/  @P0 BRA `(.L_x_1) ;  /* 0x0000000000200947 */ /* 0x00dfea0003800000 */
[----:B------:R-:W-:Y:S02]  /*00a0*/  ULDC.64 UR4, c[0x0][0x198] ;  /* 0x0000660000047ab9 */ /* 0x000fe40000000a00 */
[----:B------:R-:W-:Y:S02]  /*00b0*/  UIADD3 UR6, UP0, UR4, 0xf0, URZ ;  /* 0x000000f004067890 */ /* 0x000fe4000ff1e03f */
[----:B------:R-:W-:Y:S02]  /*00c0*/  UIADD3 UR4, UP1, UR4, 0x1f0, URZ ;  /* 0x000001f004047890 */ /* 0x000fe4000ff3e03f */
[----:B------:R-:W-:Y:S02]  /*00d0*/  UIADD3.X UR7, URZ, UR5, URZ, UP0, !UPT ;  /* 0x000000053f077290 */ /* 0x000fe400087fe43f */
[----:B------:R-:W-:-:S07]  /*00e0*/  UIADD3.X UR5, URZ, UR5, URZ, UP1, !UPT ;  /* 0x000000053f057290 */ /* 0x000fce0008ffe43f */
[----:B------:R0:W-:Y:S02]  /*00f0*/  UTMACCTL.PF [UR6] ;  /* 0x00000000060079b9 */ /* 0x0001e40008040000 */
[----:B------:R0:W-:Y:S02]  /*0100*/  UTMACCTL.PF [UR4] ;  /* 0x00000000040079b9 */ /* 0x0001e40008040000 */
[----:B0-----:R-:W-:Y:S01]  /*0110*/  NOP ;  /* 0x0000000000007918 */ /* 0x001fe20000000000 */
.L_x_1:
[----:B------:R-:W-:Y:S05]  /*0120*/  BSYNC B0 ;  /* 0x0000000000007941 */ /* 0x000fea0003800000 */
.L_x_0:
[----:B------:R-:W0:Y:S02]  /*0130*/  SHFL.IDX PT, R2, R0, RZ, 0x1f ;  /* 0x00001fff00027589 */ /* 0x000e2400000e0000 */
[----:B0-----:R-:W-:-:S13]  /*0140*/  ISETP.NE.AND P0, PT, R2, RZ, PT ;  /* 0x000000ff0200720c */ /* 0x001fda0003f05270 */
[----:B------:R-:W-:Y:S05]  /*0150*/  @P0 BRA `(.L_x_2) ;  /* 0x0000000000700947 */ /* 0x000fea0003800000 */
[----:B------:R-:W0:Y:S01]  /*0160*/  S2UR UR8, SR_CgaCtaId ;  /* 0x00000000000879c3 */ /* 0x000e220000008800 */
[----:B------:R-:W-:Y:S01]  /*0170*/  UMOV UR4, 0x400 ;  /* 0x0000040000047882 */ /* 0x000fe20000000000 */
[----:B------:R-:W-:Y:S01]  /*0180*/  UMOV UR5, 0x1 ;  /* 0x0000000100057882 */ /* 0x000fe20000000000 */
[----:B------:R-:W-:Y:S01]  /*0190*/  UMOV UR6, 0x100 ;  /* 0x0000010000067882 */ /* 0x000fe20000000000 */
[----:B------:R-:W-:Y:S01]  /*01a0*/  ELECT P0, URZ, PT ;  /* 0x00000000003f782f */ /* 0x000fe20003800000 */
[----:B------:R-:W-:-:S04]  /*01b0*/  UIADD3 UR6, -UR6, 0x100000, URZ ;  /* 0x0010000006067890 */ /* 0x000fc8000fffe13f */
[----:B------:R-:W-:Y:S02]  /*01c0*/  USHF.L.U32 UR7, UR6, 0xb, URZ ;  /* 0x0000000b06077899 */ /* 0x000fe4000800063f */
[----:B------:R-:W-:Y:S02]  /*01d0*/  USHF.L.U32 UR6, UR6, 0x1, URZ ;  /* 0x0000000106067899 */ /* 0x000fe4000800063f */
[----:B0-----:R-:W-:Y:S02]  /*01e0*/  ULEA UR8, UR8, UR4, 0x18 ;  /* 0x0000000408087291 */ /* 0x001fe4000f8ec03f */
[----:B------:R-:W-:-:S04]  /*01f0*/  UIADD3 UR4, -UR5, 0x100000, URZ ;  /* 0x0010000005047890 */ /* 0x000fc8000fffe13f */
[----:B------:R-:W-:Y:S02]  /*0200*/  USHF.L.U32 UR5, UR4, 0xb, URZ ;  /* 0x0000000b04057899 */ /* 0x000fe4000800063f */
[----:B------:R-:W-:Y:S01]  /*0210*/  USHF.L.U32 UR4, UR4, 0x1, URZ ;  /* 0x0000000104047899 */ /* 0x000fe2000800063f */
[----:B------:R-:W0:Y:S11]  /*0220*/  FENCE.VIEW.ASYNC.S ;  /* 0x00000000000073c6 */ /* 0x000e360000000000 */
[----:B0-----:R0:W1:Y:S01]  /*0230*/  SYNCS.EXCH.64 URZ, [UR8], UR4 ;  /* 0x00000004083f75b2 */ /* 0x0010620008000100 */
[----:B------:R0:W2:Y:S01]  /*0240*/  SYNCS.EXCH.64 URZ, [UR8+0x38], UR6 ;  /* 0x00003806083f75b2 */ /* 0x0000a20008000100 */
[----:B------:R0:W3:Y:S01]  /*0250*/  SYNCS.EXCH.64 URZ, [UR8+0x8], UR4 ;  /* 0x00000804083f75b2 */ /* 0x0000e20008000100 */
[----:B------:R0:W4:Y:S01]  /*0260*/  SYNCS.EXCH.64 URZ, [UR8+0x40], UR6 ;  /* 0x00004006083f75b2 */ /* 0x0001220008000100 */
[----:B------:R0:W0:Y:S01]  /*0270*/  SYNCS.EXCH.64 URZ, [UR8+0x10], UR4 ;  /* 0x00001004083f75b2 */ /* 0x0000220008000100 */
        /* <DEDUP_REMOVED lines=9> */
[----:B------:R-:W-:Y:S01]  /*0310*/  NOP ;  /* 0x0000000000007918 */ /* 0x000fe20000000000 */
.L_x_2:
[----:B------:R-:W5:Y:S01]  /*0320*/  SHFL.IDX PT, R0, R0, RZ, 0x1f ;  /* 0x00001fff00007589 */ /* 0x000f6200000e0000 */
[----:B------:R-:W-:Y:S01]  /*0330*/  ELECT P0, URZ, PT ;  /* 0x00000000003f782f */ /* 0x000fe20003800000 */
[----:B------:R-:W1:Y:S01]  /*0340*/  LDC R2, c[0x0][0x65c] ;  /* 0x00019700ff027b82 */ /* 0x000e620000000800 */
[----:B------:R-:W-:Y:S01]  /*0350*/  SHF.R.S32.HI R6, RZ, 0x1f, R5 ;  /* 0x0000001fff067819 */ /* 0x000fe20000011405 */
[----:B------:R-:W2:Y:S01]  /*0360*/  S2R R3, SR_CTAID.Y ;  /* 0x0000000000037919 */ /* 0x000ea20000002600 */
[----:B0-----:R-:W-:Y:S01]  /*0370*/  UMOV UR4, 0x20 ;  /* 0x0000002000047882 */ /* 0x001fe20000000000 */
[----:B------:R-:W-:Y:S01]  /*0380*/  ISETP.NE.AND P2, PT, R8, RZ, PT ;  /* 0x000000ff0800720c */ /* 0x000fe20003f45270 */
[----:B------:R-:W-:Y:S01]  /*0390*/  NOP ;  /* 0x0000000000007918 */ /* 0x000fe20000000000 */
[----:B------:R-:W0:Y:S01]  /*03a0*/  S2R R4, SR_CTAID.X ;  /* 0x0000000000047919 */ /* 0x000e220000002500 */
[----:B------:R-:W-:Y:S01]  /*03b0*/  LEA.HI R6, R6, R5, RZ, 0x2 ;  /* 0x0000000506067211 */ /* 0x000fe200078f10ff */
[----:B------:R-:W-:Y:S01]  /*03c0*/  NOP ;  /* 0x0000000000007918 */ /* 0x000fe20000000000 */
[----:B-----5:R-:W-:-:S02]  /*03d0*/  ISETP.NE.OR P0, PT, R0, RZ, !P0 ;  /* 0x000000ff0000720c */ /* 0x020fc40004705670 */
[----:B-1----:R-:W-:-:S04]  /*03e0*/  ISETP.NE.AND P3, PT, R2, 0x1, PT ;  /* 0x000000010200780c */ /* 0x002fc80003f65270 */
[----:B------:R-:W-:Y:S02]  /*03f0*/  P2R R0, PR, RZ, 0x8 ;  /* 0x00000008ff007803 */ /* 0x000fe40000000000 */
[----:B------:R-:W-:-:S05]  /*0400*/  LOP3.LUT R0, R6, 0xfffffffc, RZ, 0xc0, !PT ;  /* 0xfffffffc06007812 */ /* 0x000fca00078ec0ff */
[----:B------:R-:W-:Y:S01]  /*0410*/  VOTEU.ALL UP0, P0 ;  /* 0x00000000003f7886 */ /* 0x000fe20000000000 */
[----:B------:R-:W-:Y:S01]  /*0420*/  IMAD.IADD R0, R5, 0x1, -R0 ;  /* 0x0000000105007824 */ /* 0x000fe200078e0a00 */
[----:B------:R-:W0:Y:S01]  /*0430*/  @P3 LDC R17, c[0x0][0x10] ;  /* 0x00000400ff113b82 */ /* 0x000e220000000800 */
[----:B------:R-:W-:Y:S01]  /*0440*/  VOTEU.ALL UP1, P0 ;  /* 0x00000000003f7886 */ /* 0x000fe20000020000 */
[----:B--2---:R-:W-:Y:S01]  /*0450*/  @P3 IMAD.MOV.U32 R6, RZ, RZ, R3 ;  /* 0x000000ffff063224 */ /* 0x004fe200078e0003 */
[----:B------:R-:W-:Y:S01]  /*0460*/  @!UP0 UMOV UR6, 0x400 ;  /* 0x0000040000068882 */ /* 0x000fe20000000000 */
[----:B------:R-:W-:-:S04]  /*0470*/  @!UP0 UIADD3 UR4, -UR4, 0x100000, URZ ;  /* 0x0010000004048890 */ /* 0x000fc8000fffe13f */
[----:B------:R-:W-:Y:S02]  /*0480*/  @!UP0 USHF.L.U32 UR5, UR4, 0xb, URZ ;  /* 0x0000000b04058899 */ /* 0x000fe4000800063f */
[----:B------:R-:W-:Y:S01]  /*0490*/  @!UP0 USHF.L.U32 UR4, UR4, 0x1, URZ ;  /* 0x0000000104048899 */ /* 0x000fe2000800063f */
[----:B------:R-:W-:Y:S02]  /*04a0*/  @P3 IMAD.MOV.U32 R7, RZ, RZ, RZ ;  /* 0x000000ffff073224 */ /* 0x000fe400078e00ff */
[----:B------:R-:W-:Y:S01]  /*04b0*/  IMAD.MOV.U32 R5, RZ, RZ, RZ ;  /* 0x000000ffff057224 */ /* 0x000fe200078e00ff */
[----:B------:R-:W1:Y:S01]  /*04c0*/  @!UP0 S2UR UR7, SR_CgaCtaId ;  /* 0x00000000000789c3 */ /* 0x000e620000008800 */
[----:B------:R-:W-:-:S07]  /*04d0*/  @P3 IMAD.MOV.U32 R11, RZ, RZ, RZ ;  /* 0x000000ffff0b3224 */ /* 0x000fce00078e00ff */
[----:B------:R-:W2:Y:S01]  /*04e0*/  @!P3 LDC R9, c[0x0][0xc] ;  /* 0x00000300ff09bb82 */ /* 0x000ea20000000800 */
[----:B0-----:R-:W-:-:S04]  /*04f0*/  @P3 IMAD.WIDE.U32 R16, R4, R17, R6 ;  /* 0x0000001104103225 */ /* 0x001fc800078e0006 */
[----:B------:R-:W-:Y:S01]  /*0500*/  @P3 IMAD.IADD R17, R17, 0x1, R11 ;  /* 0x0000000111113824 */ /* 0x000fe200078e020b */
[----:B-1----:R-:W-:Y:S01]  /*0510*/  @!UP0 ULEA UR6, UR7, UR6, 0x18 ;  /* 0x0000000607068291 */ /* 0x002fe2000f8ec03f */
[----:B------:R-:W-:Y:S01]  /*0520*/  VOTEU.ALL UP0, P0 ;  /* 0x00000000003f7886 */ /* 0x000fe20000000000 */
[----:B------:R-:W-:-:S04]  /*0530*/  ISETP.NE.AND P0, PT, R0, 0x3, PT ;  /* 0x000000030000780c */ /* 0x000fc80003f05270 */
[----:B------:R-:W-:Y:S01]  /*0540*/  ISETP.EQ.OR P0, PT, R0, RZ, !P0 ;  /* 0x000000ff0000720c */ /* 0x000fe20004702670 */
[----:B--2---:R-:W-:-:S03]  /*0550*/  @!P3 IMAD.WIDE.U32 R6, R9, R3, R4 ;  /* 0x000000030906b225 */ /* 0x004fc600078e0004 */
[C---:B------:R-:W-:Y:S01]  /*0560*/  ISETP.EQ.AND P0, PT, R8.reuse, RZ, P0 ;  /* 0x000000ff0800720c */ /* 0x040fe20000702270 */
[----:B------:R-:W-:Y:S01]  /*0570*/  VIADD R8, R8, 0xffffffff ;  /* 0xffffffff08087836 */ /* 0x000fe20000000000 */
[----:B------:R-:W0:Y:S02]  /*0580*/  FENCE.VIEW.ASYNC.S ;  /* 0x00000000000073c6 */ /* 0x000e240000000000 */
[----:B0-----:R0:W3:Y:S01]  /*0590*/  @!UP0 SYNCS.EXCH.64 URZ, [UR6+0x80], UR4 ;  /* 0x00008004063f85b2 */ /* 0x0010e20008000100 */
[----:B------:R-:W-:Y:S01]  /*05a0*/  @!P3 IMAD.MOV.U32 R16, RZ, RZ, R6 ;  /* 0x000000ffff10b224 */ /* 0x000fe200078e0006 */
[----:B------:R-:W-:Y:S01]  /*05b0*/  SEL R19, RZ, 0x1, !P0 ;  /* 0x00000001ff137807 */ /* 0x000fe20004000000 */
[----:B------:R-:W-:Y:S01]  /*05c0*/  @!P3 IMAD.MOV.U32 R17, RZ, RZ, R7 ;  /* 0x000000ffff11b224 */ /* 0x000fe200078e0007 */
[----:B------:R-:W-:-:S04]  /*05d0*/  ISETP.GE.U32.AND P1, PT, R8, 0x2, PT ;  /* 0x000000020800780c */ /* 0x000fc80003f26070 */
[----:B------:R-:W-:Y:S01]  /*05e0*/  SEL R19, R19, 0x2, P1 ;  /* 0x0000000213137807 */ /* 0x000fe20000800000 */
[----:B------:R0:W3:Y:S01]  /*05f0*/  @!UP1 SYNCS.EXCH.64 URZ, [UR6+0x88], UR4 ;  /* 0x00008804063f95b2 */ /* 0x0000e20008000100 */
[----:B------:R-:W-:Y:S01]  /*0600*/  NOP ;  /* 0x0000000000007918 */ /* 0x000fe20000000000 */
[----:B---34-:R-:W-:Y:S06]  /*0610*/  BAR.SYNC.DEFER_BLOCKING 0x0 ;  /* 0x0000000000007b1d */ /* 0x018fec0000010000 */
[----:B------:R-:W-:Y:S05]  /*0620*/  @!P2 BRA `(.L_x_3) ;  /* 0x000000800044a947 */ /* 0x000fea0003800000 */
[----:B------:R-:W-:-:S13]  /*0630*/  ISETP.GT.U32.AND P0, PT, R8, 0x1, PT ;  /* 0x000000010800780c */ /* 0x000fda0003f04070 */
[----:B0-----:R-:W-:Y:S05]  /*0640*/  @P0 EXIT ;  /* 0x000000000000094d */ /* 0x001fea0003800000 */
[----:B------:R-:W-:Y:S01]  /*0650*/  ULDC.64 UR4, c[0x0][0x650] ;  /* 0x0001940000047ab9 */ /* 0x000fe20000000a00 */
[----:B------:R-:W-:Y:S01]  /*0660*/  PRMT R0, RZ, 0x7610, R0 ;  /* 0x00007610ff007816 */ /* 0x000fe20000000000 */
[----:B------:R-:W-:Y:S01]  /*0670*/  IMAD.MOV.U32 R152, RZ, RZ, -0x1 ;  /* 0xffffffffff987424 */ /* 0x000fe200078e00ff */
[----:B------:R-:W-:Y:S01]  /*0680*/  ISETP.GE.U32.AND P0, PT, R16, UR4, PT ;  /* 0x0000000410007c0c */ /* 0x000fe2000bf06070 */
[----:B------:R-:W-:Y:S02]  /*0690*/  IMAD.MOV.U32 R23, RZ, RZ, -0x1 ;  /* 0xffffffffff177424 */ /* 0x000fe400078e00ff */
[----:B------:R-:W-:Y:S01]  /*06a0*/  IMAD.MOV.U32 R22, RZ, RZ, -0x1 ;  /* 0xffffffffff167424 */ /* 0x000fe200078e00ff */
[----:B------:R-:W-:-:S13]  /*06b0*/  ISETP.GE.U32.AND.EX P0, PT, R17, UR5, PT, P0 ;  /* 0x0000000511007c0c */ /* 0x000fda000bf06100 */
[----:B------:R-:W-:Y:S05]  /*06c0*/  @P0 BRA `(.L_x_4) ;  /* 0x0000000400580947 */ /* 0x000fea0003800000 */
[----:B------:R-:W0:Y:S01]  /*06d0*/  LDC.64 R14, c[0x0][0x628] ;  /* 0x00018a00ff0e7b82 */ /* 0x000e220000000a00 */
[----:B------:R-:W-:Y:S02]  /*06e0*/  IMAD.MOV.U32 R6, RZ, RZ, R16 ;  /* 0x000000ffff067224 */ /* 0x000fe400078e0010 */
[----:B------:R-:W-:-:S05]  /*06f0*/  IMAD.MOV.U32 R7, RZ, RZ, R17 ;  /* 0x000000ffff077224 */ /* 0x000fca00078e0011 */
[----:B------:R-:W1:Y:S08]  /*0700*/  LDC R0, c[0x0][0x630] ;  /* 0x00018c00ff007b82 */ /* 0x000e700000000800 */
[----:B------:R-:W2:Y:S01]  /*0710*/  LDC.64 R20, c[0x0][0x620] ;  /* 0x00018800ff147b82 */ /* 0x000ea20000000a00 */
[----:B0-----:R-:W-:-:S04]  /*0720*/  ISETP.NE.U32.AND P0, PT, R14, RZ, PT ;  /* 0x000000ff0e00720c */ /* 0x001fc80003f05070 */
[----:B------:R-:W-:-:S13]  /*0730*/  ISETP.NE.AND.EX P0, PT, R15, RZ, PT, P0 ;  /* 0x000000ff0f00720c */ /* 0x000fda0003f05300 */
[----:B-12---:R-:W-:Y:S05]  /*0740*/  @!P0 BRA `(.L_x_5) ;  /* 0x0000000000288947 */ /* 0x006fea0003800000 */
[----:B------:R-:W0:Y:S02]  /*0750*/  LDC R11, c[0x0][0x634] ;  /* 0x00018d00ff0b7b82 */ /* 0x000e240000000800 */
[----:B0-----:R-:W-:-:S05]  /*0760*/  IADD3 R11, P0, R16, R11, RZ ;  /* 0x0000000b100b7210 */ /* 0x001fca0007f1e0ff */
[----:B------:R-:W-:-:S04]  /*0770*/  IMAD.X R13, RZ, RZ, R17, P0 ;  /* 0x000000ffff0d7224 */ /* 0x000fc800000e0611 */
[----:B------:R-:W-:-:S04]  /*0780*/  IMAD.WIDE.U32 R6, R13, R14, RZ ;  /* 0x0000000e0d067225 */ /* 0x000fc800078e00ff */
[----:B------:R-:W-:-:S04]  /*0790*/  IMAD.WIDE.U32 R8, P0, R11, R15, R6 ;  /* 0x0000000f0b087225 */ /* 0x000fc80007800006 */
[----:B------:R-:W-:-:S04]  /*07a0*/  IMAD.WIDE.U32 R6, R11, R14, RZ ;  /* 0x0000000e0b067225 */ /* 0x000fc800078e00ff */
[----:B------:R-:W-:Y:S01]  /*07b0*/  IMAD.X R11, RZ, RZ, RZ, P0 ;  /* 0x000000ffff0b7224 */ /* 0x000fe200000e06ff */
[----:B------:R-:W-:Y:S01]  /*07c0*/  IADD3 RZ, P0, R7, R8, RZ ;  /* 0x0000000807ff7210 */ /* 0x000fe20007f1e0ff */
[----:B------:R-:W-:-:S04]  /*07d0*/  IMAD.MOV.U32 R10, RZ, RZ, R9 ;  /* 0x000000ffff0a7224 */ /* 0x000fc800078e0009 */
[----:B------:R-:W-:-:S08]  /*07e0*/  IMAD.WIDE.U32.X R6, R13, R15, R10, P0 ;  /* 0x0000000f0d067225 */ /* 0x000fd000000e040a */
.L_x_5:
[-CC-:B------:R-:W-:Y:S01]  /*07f0*/  SHF.R.U64 R25, R6, R0.reuse, R7.reuse ;  /* 0x0000000006197219 */ /* 0x180fe20000001207 */
[----:B------:R-:W0:Y:S01]  /*0800*/  LDC R10, c[0x0][0x618] ;  /* 0x00018600ff0a7b82 */ /* 0x000e220000000800 */
[----:B------:R-:W-:Y:S01]  /*0810*/  SHF.R.U32.HI R5, RZ, R0, R7 ;  /* 0x00000000ff057219 */ /* 0x000fe20000011607 */
[----:B------:R-:W-:Y:S01]  /*0820*/  ULDC UR4, c[0x0][0x150] ;  /* 0x0000540000047ab9 */ /* 0x000fe20000000800 */
[----:B------:R-:W-:Y:S02]  /*0830*/  IADD3 R9, P0, RZ, -R25, RZ ;  /* 0x80000019ff097210 */ /* 0x000fe40007f1e0ff */
[----:B------:R-:W-:-:S03]  /*0840*/  I2FP.F32.U32 R0, R4 ;  /* 0x0000000400007245 */ /* 0x000fc60000201000 */
[----:B------:R-:W1:Y:S01]  /*0850*/  LDC.64 R26, c[0x0][0x640] ;  /* 0x00019000ff1a7b82 */ /* 0x000e620000000a00 */
[----:B------:R-:W-:Y:S02]  /*0860*/  IMAD.X R11, RZ, RZ, ~R5, P0 ;  /* 0x000000ffff0b7224 */ /* 0x000fe400000e0e05 */
[----:B------:R-:W-:Y:S01]  /*0870*/  FMUL R0, R0, UR4 ;  /* 0x0000000400007c20 */ /* 0x000fe20008400000 */
[----:B------:R-:W-:Y:S01]  /*0880*/  IMAD.WIDE.U32 R6, R9, R20, R16 ;  /* 0x0000001409067225 */ /* 0x000fe200078e0010 */
[----:B------:R-:W-:-:S03]  /*0890*/  ULDC UR4, c[0x0][0x154] ;  /* 0x0000550000047ab9 */ /* 0x000fc60000000800 */
[----:B------:R-:W-:Y:S01]  /*08a0*/  IMAD R8, R11, R20, RZ ;  /* 0x000000140b087224 */ /* 0x000fe200078e02ff */
[----:B------:R-:W2:Y:S01]  /*08b0*/  LDC R5, c[0x0][0x144] ;  /* 0x00005100ff057b82 */ /* 0x000ea20000000800 */
[----:B------:R-:W3:Y:S02]  /*08c0*/  F2I.U32.TRUNC.NTZ R0, R0 ;  /* 0x0000000000007305 */ /* 0x000ee4000020f000 */
[----:B------:R-:W-:-:S04]  /*08d0*/  IMAD R9, R9, R21, R8 ;  /* 0x0000001509097224 */ /* 0x000fc800078e0208 */
[----:B------:R-:W-:Y:S01]  /*08e0*/  IMAD.IADD R7, R7, 0x1, R9 ;  /* 0x0000000107077824 */ /* 0x000fe200078e0209 */
[----:B------:R-:W4:Y:S01]  /*08f0*/  LDC R12, c[0x0][0x608] ;  /* 0x00018200ff0c7b82 */ /* 0x000f220000000800 */
[----:B------:R-:W-:-:S03]  /*0900*/  IMAD.MOV.U32 R9, RZ, RZ, -0x1 ;  /* 0xffffffffff097424 */ /* 0x000fc600078e00ff */
[-CC-:B0-----:R-:W-:Y:S02]  /*0910*/  SHF.R.U64 R20, R6, R10.reuse, R7.reuse ;  /* 0x0000000a06147219 */ /* 0x181fe40000001207 */
[----:B------:R-:W-:Y:S02]  /*0920*/  I2FP.F32.U32 R6, R3 ;  /* 0x0000000300067245 */ /* 0x000fe40000201000 */
[----:B------:R-:W0:Y:S01]  /*0930*/  LDC R24, c[0x0][0x658] ;  /* 0x00019600ff187b82 */ /* 0x000e220000000800 */
[----:B-1----:R-:W-:Y:S01]  /*0940*/  ISETP.NE.U32.AND P0, PT, R26, RZ, PT ;  /* 0x000000ff1a00720c */ /* 0x002fe20003f05070 */
[----:B---3--:R-:W-:Y:S01]  /*0950*/  IMAD.MOV R8, RZ, RZ, -R0 ;  /* 0x000000ffff087224 */ /* 0x008fe200078e0a00 */
[----:B------:R-:W-:Y:S01]  /*0960*/  SHF.R.U32.HI R7, RZ, R10, R7 ;  /* 0x0000000aff077219 */ /* 0x000fe20000011607 */
[----:B------:R-:W-:Y:S01]  /*0970*/  FMUL R6, R6, UR4 ;  /* 0x0000000406067c20 */ /* 0x000fe20008400000 */
[----:B------:R-:W-:-:S03]  /*0980*/  ISETP.NE.AND.EX P0, PT, R27, RZ, PT, P0 ;  /* 0x000000ff1b00720c */ /* 0x000fc60003f05300 */
[----:B------:R-:W1:Y:S01]  /*0990*/  LDC R14, c[0x0][0x148] ;  /* 0x00005200ff0e7b82 */ /* 0x000e620000000800 */
[----:B--2---:R-:W-:-:S07]  /*09a0*/  IMAD R0, R5, R8, R4 ;  /* 0x0000000805007224 */ /* 0x004fce00078e0204 */
[----:B------:R-:W2:Y:S01]  /*09b0*/  LDC R22, c[0x0][0x600] ;  /* 0x00018000ff167b82 */ /* 0x000ea20000000800 */
[-CC-:B----4-:R-:W-:Y:S02]  /*09c0*/  SHF.R.U64 R28, R20, R12.reuse, R7.reuse ;  /* 0x0000000c141c7219 */ /* 0x190fe40000001207 */
[----:B------:R-:W-:Y:S01]  /*09d0*/  SHF.R.U32.HI R5, RZ, R12, R7 ;  /* 0x0000000cff057219 */ /* 0x000fe20000011607 */
[----:B------:R-:W-:Y:S01]  /*09e0*/  IMAD.MOV.U32 R7, RZ, RZ, 0x1 ;  /* 0x00000001ff077424 */ /* 0x000fe200078e00ff */
[----:B------:R3:W4:Y:S03]  /*09f0*/  F2I.U32.TRUNC.NTZ R12, R6 ;  /* 0x00000006000c7305 */ /* 0x000726000020f000 */
[----:B------:R-:W1:Y:S01]  /*0a00*/  LDC R15, c[0x0][0x648] ;  /* 0x00019200ff0f7b82 */ /* 0x000e620000000800 */
[-C--:B0-----:R-:W-:Y:S02]  /*0a10*/  SHF.L.U32 R4, R9, R24.reuse, RZ ;  /* 0x0000001809047219 */ /* 0x081fe400000006ff */
[----:B------:R-:W-:-:S02]  /*0a20*/  SHF.R.U64 R30, R28, R24, R5 ;  /* 0x000000181c1e7219 */ /* 0x000fc40000001205 */
[----:B------:R-:W-:Y:S02]  /*0a30*/  LOP3.LUT R11, RZ, R4, RZ, 0x33, !PT ;  /* 0x00000004ff0b7212 */ /* 0x000fe400078e33ff */
[-C--:B------:R-:W-:Y:S01]  /*0a40*/  SHF.R.U32.HI R5, RZ, R24.reuse, R5 ;  /* 0x00000018ff057219 */ /* 0x080fe20000011605 */
[----:B------:R-:W0:Y:S01]  /*0a50*/  LDC R21, c[0x0][0x638] ;  /* 0x00018e00ff157b82 */ /* 0x000e220000000800 */
[----:B------:R-:W-:Y:S01]  /*0a60*/  SHF.L.U32 R10, R7, R24, RZ ;  /* 0x00000018070a7219 */ /* 0x000fe200000006ff */
[----:B------:R-:W-:-:S06]  /*0a70*/  IMAD.MOV.U32 R4, RZ, RZ, R30 ;  /* 0x000000ffff047224 */ /* 0x000fcc00078e001e */
[----:B------:R-:W0:Y:S01]  /*0a80*/  LDC R152, c[0x0][0x610] ;  /* 0x00018400ff987b82 */ /* 0x000e220000000800 */
[----:B---34-:R-:W-:Y:S05]  /*0a90*/  @!P0 BRA `(.L_x_6) ;  /* 0x0000000000288947 */ /* 0x018fea0003800000 */
[----:B------:R-:W3:Y:S02]  /*0aa0*/  LDC R9, c[0x0][0x64c] ;  /* 0x00019300ff097b82 */ /* 0x000ee40000000800 */
[----:B---3--:R-:W-:-:S05]  /*0ab0*/  IADD3 R9, P0, R30, R9, RZ ;  /* 0x000000091e097210 */ /* 0x008fca0007f1e0ff */
        /* <DEDUP_REMOVED lines=8> */
.L_x_6:
[----:B-1----:R-:W-:Y:S01]  /*0b40*/  SHF.R.U64 R4, R4, R15, R5 ;  /* 0x0000000f04047219 */ /* 0x002fe20000001205 */
[----:B--2---:R-:W-:Y:S01]  /*0b50*/  VIADD R5, R22, 0xffffffff ;  /* 0xffffffff16057836 */ /* 0x004fe20000000000 */
[----:B------:R-:W-:Y:S01]  /*0b60*/  LOP3.LUT R11, R28, R11, RZ, 0xc0, !PT ;  /* 0x0000000b1c0b7212 */ /* 0x000fe200078ec0ff */
[----:B------:R-:W-:Y:S02]  /*0b70*/  IMAD.MOV R12, RZ, RZ, -R12 ;  /* 0x000000ffff0c7224 */ /* 0x000fe400078e0a0c */
[----:B------:R-:W-:Y:S01]  /*0b80*/  IMAD.MOV R6, RZ, RZ, -R4 ;  /* 0x000000ffff067224 */ /* 0x000fe200078e0a04 */
[----:B------:R-:W-:Y:S01]  /*0b90*/  LOP3.LUT R5, R20, R5, RZ, 0xc0, !PT ;  /* 0x0000000514057212 */ /* 0x000fe200078ec0ff */
[----:B------:R-:W-:Y:S02]  /*0ba0*/  @P3 IMAD R0, R14, R12, R3 ;  /* 0x0000000c0e003224 */ /* 0x000fe400078e0203 */
[----:B------:R-:W-:Y:S02]  /*0bb0*/  IMAD R11, R10, R4, R11 ;  /* 0x000000040a0b7224 */ /* 0x000fe400078e020b */
[----:B0-----:R-:W-:-:S02]  /*0bc0*/  IMAD R3, R6, R21, R30 ;  /* 0x0000001506037224 */ /* 0x001fc400078e021e */
[----:B------:R-:W-:Y:S02]  /*0bd0*/  IMAD R152, R11, R152, R0 ;  /* 0x000000980b987224 */ /* 0x000fe400078e0200 */
[----:B------:R-:W-:Y:S02]  /*0be0*/  IMAD R3, R3, R22, R5 ;  /* 0x0000001603037224 */ /* 0x000fe400078e0205 */
[----:B------:R-:W-:Y:S02]  /*0bf0*/  IMAD.MOV.U32 R0, RZ, RZ, 0x1 ;  /* 0x00000001ff007424 */ /* 0x000fe400078e00ff */
[----:B------:R-:W-:Y:S01]  /*0c00*/  IMAD.MOV.U32 R22, RZ, RZ, R25 ;  /* 0x000000ffff167224 */ /* 0x000fe200078e0019 */
[----:B------:R-:W-:Y:S02]  /*0c10*/  SEL R23, R3, R152, !P3 ;  /* 0x0000009803177207 */ /* 0x000fe40005800000 */
[----:B------:R-:W-:-:S07]  /*0c20*/  SEL R152, R152, R3, !P3 ;  /* 0x0000000398987207 */ /* 0x000fce0005800000 */
.L_x_4:
[----:B------:R-:W-:-:S08]  /*0c30*/  NOP ;  /* 0x0000000000007918 */ /* 0x000fd00000000000 */
[----:B------:R-:W0:Y:S02]  /*0c40*/  USETMAXREG.TRY_ALLOC.CTAPOOL UP0, 0xe8 ;  /* 0x000000e8000079c8 */ /* 0x000e240008000600 */
[----:B0-----:R-:W-:-:S13]  /*0c50*/  PLOP3.LUT P0, PT, PT, PT, UP0, 0x80, 0x0 ;  /* 0x000000000000781c */ /* 0x001fda0003f0f008 */
[----:B------:R-:W-:Y:S05]  /*0c60*/  @!P0 BRA `(.L_x_4) ;  /* 0xfffffffc00f08947 */ /* 0x000fea000383ffff */
[----:B------:R-:W-:Y:S01]  /*0c70*/  ULDC.64 UR4, c[0x0][0x598] ;  /* 0x0001660000047ab9 */ /* 0x000fe20000000a00 */
[----:B------:R-:W-:Y:S01]  /*0c80*/  ULDC.64 UR36, c[0x0][0x208] ;  /* 0x0000820000247ab9 */ /* 0x000fe20000000a00 */
[----:B------:R-:W-:-:S04]  /*0c90*/  ISETP.NE.U32.AND P0, PT, RZ, UR4, PT ;  /* 0x00000004ff007c0c */ /* 0x000fc8000bf05070 */
[----:B------:R-:W-:-:S13]  /*0ca0*/  ISETP.NE.AND.EX P0, PT, RZ, UR5, PT, P0 ;  /* 0x00000005ff007c0c */ /* 0x000fda000bf05300 */
[----:B------:R-:W-:Y:S05]  /*0cb0*/  @!P0 BRA `(.L_x_7) ;  /* 0x00000000001c8947 */ /* 0x000fea0003800000 */
[----:B------:R-:W0:Y:S02]  /*0cc0*/  LDC.64 R4, c[0x0][0x598] ;  /* 0x00016600ff047b82 */ /* 0x000e240000000a00 */
[----:B0-----:R-:W2:Y:S02]  /*0cd0*/  LDG.E.64 R4, desc[UR36][R4.64] ;  /* 0x0000002404047981 */ /* 0x001ea4000c1e1b00 */
[----:B--2---:R-:W-:-:S04]  /*0ce0*/  ISETP.NE.U32.AND P0, PT, R4, RZ, PT ;  /* 0x000000ff0400720c */ /* 0x004fc80003f05070 */
[----:B------:R-:W-:-:S13]  /*0cf0*/  ISETP.NE.AND.EX P0, PT, R5, RZ, PT, P0 ;  /* 0x000000ff0500720c */ /* 0x000fda0003f05300 */
[----:B------:R-:W-:Y:S05]  /*0d00*/  @!P0 BRA `(.L_x_7) ;  /* 0x0000000000088947 */ /* 0x000fea0003800000 */
[----:B------:R0:W5:Y:S01]  /*0d10*/  LD.E R153, desc[UR36][R4.64] ;  /* 0x0000002404997980 */ /* 0x000162000c101900 */
[----:B------:R-:W-:Y:S05]  /*0d20*/  BRA `(.L_x_8) ;  /* 0x0000000000247947 */ /* 0x000fea0003800000 */
.L_x_7:
[----:B------:R-:W-:Y:S02]  /*0d30*/  ULDC.64 UR4, c[0x0][0x588] ;  /* 0x0001620000047ab9 */ /* 0x000fe40000000a00 */
[----:B------:R-:W-:-:S04]  /*0d40*/  ISETP.NE.U32.AND P0, PT, RZ, UR4, PT ;  /* 0x00000004ff007c0c */ /* 0x000fc8000bf05070 */
[----:B------:R-:W-:-:S13]  /*0d50*/  ISETP.NE.AND.EX P0, PT, RZ, UR5, PT, P0 ;  /* 0x00000005ff007c0c */ /* 0x000fda000bf05300 */
[----:B------:R-:W-:Y:S05]  /*0d60*/  @!P0 BRA `(.L_x_9) ;  /* 0x00000000000c8947 */ /* 0x000fea0003800000 */
[----:B------:R-:W0:Y:S02]  /*0d70*/  LDC.64 R4, c[0x0][0x588] ;  /* 0x00016200ff047b82 */ /* 0x000e240000000a00 */
[----:B0-----:R1:W5:Y:S01]  /*0d80*/  LDG.E R153, desc[UR36][R4.64] ;  /* 0x0000002404997981 */ /* 0x001362000c1e1900 */
[----:B------:R-:W-:Y:S05]  /*0d90*/  BRA `(.L_x_8) ;  /* 0x0000000000087947 */ /* 0x000fea0003800000 */
.L_x_9:
[----:B------:R-:W-:Y:S02]  /*0da0*/  ULDC UR4, c[0x0][0x580] ;  /* 0x0001600000047ab9 */ /* 0x000fe40000000800 */
[----:B------:R-:W-:-:S07]  /*0db0*/  IMAD.U32 R153, RZ, RZ, UR4 ;  /* 0x00000004ff997e24 */ /* 0x000fce000f8e00ff */
.L_x_8:
[----:B------:R-:W-:Y:S02]  /*0dc0*/  ULDC.64 UR4, c[0x0][0x5a0] ;  /* 0x0001680000047ab9 */ /* 0x000fe40000000a00 */
[----:B------:R-:W-:-:S04]  /*0dd0*/  ISETP.NE.U32.AND P0, PT, RZ, UR4, PT ;  /* 0x00000004ff007c0c */ /* 0x000fc8000bf05070 */
[----:B------:R-:W-:-:S13]  /*0de0*/  ISETP.NE.AND.EX P0, PT, RZ, UR5, PT, P0 ;  /* 0x00000005ff007c0c */ /* 0x000fda000bf05300 */
[----:B------:R-:W-:Y:S05]  /*0df0*/  @!P0 BRA `(.L_x_10) ;  /* 0x00000000001c8947 */ /* 0x000fea0003800000 */
[----:B01----:R-:W0:Y:S02]  /*0e00*/  LDC.64 R4, c[0x0][0x5a0] ;  /* 0x00016800ff047b82 */ /* 0x003e240000000a00 */
[----:B0-----:R-:W2:Y:S02]  /*0e10*/  LDG.E.64 R4, desc[UR36][R4.64] ;  /* 0x0000002404047981 */ /* 0x001ea4000c1e1b00 */
[----:B--2---:R-:W-:-:S04]  /*0e20*/  ISETP.NE.U32.AND P0, PT, R4, RZ, PT ;  /* 0x000000ff0400720c */ /* 0x004fc80003f05070 */
[----:B------:R-:W-:-:S13]  /*0e30*/  ISETP.NE.AND.EX P0, PT, R5, RZ, PT, P0 ;  /* 0x000000ff0500720c */ /* 0x000fda0003f05300 */
[----:B------:R-:W-:Y:S05]  /*0e40*/  @!P0 BRA `(.L_x_10) ;  /* 0x0000000000088947 */ /* 0x000fea0003800000 */
[----:B------:R0:W5:Y:S01]  /*0e50*/  LD.E R154, desc[UR36][R4.64] ;  /* 0x00000024049a7980 */ /* 0x000162000c101900 */
[----:B------:R-:W-:Y:S05]  /*0e60*/  BRA `(.L_x_11) ;  /* 0x0000000000247947 */ /* 0x000fea0003800000 */
.L_x_10:
[----:B------:R-:W-:Y:S02]  /*0e70*/  ULDC.64 UR4, c[0x0][0x590] ;  /* 0x0001640000047ab9 */ /* 0x000fe40000000a00 */
[----:B------:R-:W-:-:S04]  /*0e80*/  ISETP.NE.U32.AND P0, PT, RZ, UR4, PT ;  /* 0x00000004ff007c0c */ /* 0x000fc8000bf05070 */
[----:B------:R-:W-:-:S13]  /*0e90*/  ISETP.NE.AND.EX P0, PT, RZ, UR5, PT, P0 ;  /* 0x00000005ff007c0c */ /* 0x000fda000bf05300 */
[----:B------:R-:W-:Y:S05]  /*0ea0*/  @!P0 BRA `(.L_x_12) ;  /* 0x00000000000c8947 */ /* 0x000fea0003800000 */
[----:B------:R-:W2:Y:S02]  /*0eb0*/  LDC.64 R154, c[0x0][0x590] ;  /* 0x00016400ff9a7b82 */ /* 0x000ea40000000a00 */
[----:B--2---:R2:W5:Y:S01]  /*0ec0*/  LDG.E R154, desc[UR36][R154.64] ;  /* 0x000000249a9a7981 */ /* 0x004562000c1e1900 */
[----:B------:R-:W-:Y:S05]  /*0ed0*/  BRA `(.L_x_11) ;  /* 0x0000000000087947 */ /* 0x000fea0003800000 */
.L_x_12:
[----:B------:R-:W-:Y:S02]  /*0ee0*/  ULDC UR4, c[0x0][0x584] ;  /* 0x0001610000047ab9 */ /* 0x000fe40000000800 */
[----:B------:R-:W-:-:S07]  /*0ef0*/  IMAD.U32 R154, RZ, RZ, UR4 ;  /* 0x00000004ff9a7e24 */ /* 0x000fce000f8e00ff */
.L_x_11:
[----:B------:R-:W-:-:S13]  /*0f00*/  LOP3.LUT P0, RZ, R0, 0xff, RZ, 0xc0, !PT ;  /* 0x000000ff00ff7812 */ /* 0x000fda000780c0ff */
[----:B------:R-:W-:Y:S05]  /*0f10*/  @!P0 EXIT ;  /* 0x000000000000894d */ /* 0x000fea0003800000 */
[----:B------:R-:W-:Y:S01]  /*0f20*/  ULDC UR4, c[0x0][0x28c] ;  /* 0x0000a30000047ab9 */ /* 0x000fe20000000800 */
[----:B------:R-:W-:Y:S01]  /*0f30*/  UMOV UR38, URZ ;  /* 0x0000003f00267c82 */ /* 0x000fe20008000000 */
[----:B------:R-:W-:Y:S01]  /*0f40*/  UIADD3 UR4, UR4, 0x7f, URZ ;  /* 0x0000007f04047890 */ /* 0x000fe2000fffe03f */
[----:B------:R-:W-:-:S03]  /*0f50*/  UMOV UR39, URZ ;  /* 0x0000003f00277c82 */ /* 0x000fc60008000000 */
[----:B------:R-:W-:-:S04]  /*0f60*/  USHF.R.S32.HI UR5, URZ, 0x1f, UR4 ;  /* 0x0000001f3f057899 */ /* 0x000fc80008011404 */
[----:B------:R-:W-:-:S04]  /*0f70*/  ULEA.HI UR5, UR5, UR4, URZ, 0x7 ;  /* 0x0000000405057291 */ /* 0x000fc8000f8f383f */
[----:B------:R-:W-:-:S12]  /*0f80*/  USHF.R.S32.HI UR40, URZ, 0x7, UR5 ;  /* 0x000000073f287899 */ /* 0x000fd80008011405 */
.L_x_290:
[----:B------:R-:W-:Y:S01]  /*0f90*/  LOP3.LUT R0, R18, 0x80, RZ, 0xc0, !PT ;  /* 0x0000008012007812 */ /* 0x000fe200078ec0ff */
[----:B---3--:R-:W3:Y:S01]  /*0fa0*/  S2UR UR7, SR_CgaCtaId ;  /* 0x00000000000779c3 */ /* 0x008ee20000008800 */
[----:B------:R-:W-:Y:S02]  /*0fb0*/  UMOV UR6, 0x400 ;  /* 0x0000040000067882 */ /* 0x000fe40000000000 */
[----:B------:R-:W-:-:S06]  /*0fc0*/  SHF.R.U32.HI R0, RZ, 0x7, R0 ;  /* 0x00000007ff007819 */ /* 0x000fcc0000011600 */
[----:B----4-:R-:W4:Y:S01]  /*0fd0*/  SHFL.IDX PT, R0, R0, RZ, 0x1f ;  /* 0x00001fff00007589 */ /* 0x010f2200000e0000 */
[----:B---3--:R-:W-:Y:S01]  /*0fe0*/  ULEA UR6, UR7, UR6, 0x18 ;  /* 0x0000000607067291 */ /* 0x008fe2000f8ec03f */
[----:B----4-:R-:W-:-:S13]  /*0ff0*/  R2UR UR4, R0 ;  /* 0x00000000000472ca */ /* 0x010fda00000e0000 */
[----:B------:R-:W-:-:S04]  /*1000*/  ULEA.HI UR5, UR4, UR4, URZ, 0x1 ;  /* 0x0000000404057291 */ /* 0x000fc8000f8f083f */
[----:B------:R-:W-:-:S04]  /*1010*/  ULOP3.LUT UR5, UR5, 0x7fffe, URZ, 0xc0, !UPT ;  /* 0x0007fffe05057892 */ /* 0x000fc8000f8ec03f */
[----:B------:R-:W-:-:S03]  /*1020*/  UIADD3 UR5, UR4, -UR5, URZ ;  /* 0x8000000504057290 */ /* 0x000fc6000fffe03f */
[----:B------:R-:W-:Y:S01]  /*1030*/  ULDC UR4, c[0x0][0x28c] ;  /* 0x0000a30000047ab9 */ /* 0x000fe20000000800 */
[----:B------:R-:W-:Y:S01]  /*1040*/  ULEA UR5, UR5, UR6, 0xd ;  /* 0x0000000605057291 */ /* 0x000fe2000f8e683f */
[----:B------:R-:W-:-:S03]  /*1050*/  ISETP.LT.AND P0, PT, RZ, UR4, PT ;  /* 0x00000004ff007c0c */ /* 0x000fc6000bf01270 */
[----:B------:R-:W-:-:S04]  /*1060*/  UIADD3 UR5, UR5, 0x180, URZ ;  /* 0x0000018005057890 */ /* 0x000fc8000fffe03f */
[----:B------:R-:W-:-:S04]  /*1070*/  USHF.R.U32.HI UR5, URZ, 0x4, UR5 ;  /* 0x000000043f057899 */ /* 0x000fc80008011605 */
[----:B------:R-:W-:Y:S02]  /*1080*/  ULOP3.LUT UR41, UR5, 0x3fff, URZ, 0xc0, !UPT ;  /* 0x00003fff05297892 */ /* 0x000fe4000f8ec03f */
[----:B------:R-:W-:Y:S10]  /*1090*/  @P0 BRA `(.L_x_13) ;  /* 0x0000000000400947 */ /* 0x000ff40003800000 */
[----:B------:R-:W-:Y:S01]  /*10a0*/  MOV R0, 0x0 ;  /* 0x0000000000007802 */ /* 0x000fe20000000f00 */
[----:B------:R-:W-:Y:S01]  /*10b0*/  ULDC.64 UR4, c[0x4][0x68] ;  /* 0x01001a0000047ab9 */ /* 0x000fe20000000a00 */
[----:B------:R-:W-:Y:S01]  /*10c0*/  ULDC.64 UR6, c[0x4][0x8] ;  /* 0x0100020000067ab9 */ /* 0x000fe20000000a00 */
[----:B01----:R-:W-:Y:S01]  /*10d0*/  IMAD.U32 R4, RZ, RZ, UR4 ;  /* 0x00000004ff047e24 */ /* 0x003fe2000f8e00ff */
[----:B------:R0:W1:Y:S01]  /*10e0*/  LDC.64 R14, c[0x4][R0] ;  /* 0x01000000000e7b82 */ /* 0x0000620000000a00 */
[----:B------:R-:W-:Y:S01]  /*10f0*/  IMAD.U32 R5, RZ, RZ, UR5 ;  /* 0x00000005ff057e24 */ /* 0x000fe2000f8e00ff */
[----:B------:R-:W-:Y:S01]  /*1100*/  ULDC.64 UR4, c[0x4][0x70] ;  /* 0x01001c0000047ab9 */ /* 0x000fe20000000a00 */
[----:B------:R-:W-:Y:S02]  /*1110*/  IMAD.U32 R10, RZ, RZ, UR6 ;  /* 0x00000006ff0a7e24 */ /* 0x000fe4000f8e00ff */
[----:B------:R-:W-:Y:S02]  /*1120*/  IMAD.U32 R6, RZ, RZ, UR4 ;  /* 0x00000004ff067e24 */ /* 0x000fe4000f8e00ff */
[----:B------:R-:W-:-:S02]  /*1130*/  IMAD.U32 R7, RZ, RZ, UR5 ;  /* 0x00000005ff077e24 */ /* 0x000fc4000f8e00ff */
[----:B------:R-:W-:Y:S02]  /*1140*/  IMAD.U32 R11, RZ, RZ, UR7 ;  /* 0x00000007ff0b7e24 */ /* 0x000fe4000f8e00ff */
[----:B------:R-:W-:Y:S02]  /*1150*/  IMAD.MOV.U32 R8, RZ, RZ, 0x1e1 ;  /* 0x000001e1ff087424 */ /* 0x000fe400078e00ff */
[----:B------:R-:W-:Y:S02]  /*1160*/  IMAD.MOV.U32 R12, RZ, RZ, 0x1 ;  /* 0x00000001ff0c7424 */ /* 0x000fe400078e00ff */
[----:B0-----:R-:W-:-:S07]  /*1170*/  IMAD.MOV.U32 R13, RZ, RZ, RZ ;  /* 0x000000ffff0d7224 */ /* 0x001fce00078e00ff */
[----:B------:R-:W-:-:S07]  /*1180*/  LEPC R20, `(.L_x_13) ;  /* 0x000000001014794e */ /* 0x000fce0000000000 */
[----:B-12--5:R-:W-:Y:S05]  /*1190*/  CALL.ABS.NOINC R14 ;  /* 0x000000000e007343 */ /* 0x026fea0003c00000 */
.L_x_13:
[----:B------:R-:W-:-:S04]  /*11a0*/  LOP3.LUT R0, R19, 0x1, RZ, 0xfc, !PT ;  /* 0x0000000113007812 */ /* 0x000fc800078efcff */
[----:B------:R-:W-:-:S13]  /*11b0*/  ISETP.NE.AND P0, PT, R0, 0x3, PT ;  /* 0x000000030000780c */ /* 0x000fda0003f05270 */
[----:B------:R-:W-:Y:S05]  /*11c0*/  @!P0 BRA `(.L_x_14) ;  /* 0x0000000000048947 */ /* 0x000fea0003800000 */
[----:B------:R-:W-:Y:S01]  /*11d0*/  BPT.TRAP 0x1 ;  /* 0x000000040000795c */ /* 0x000fe20000300000 */
.L_x_14:
[----:B------:R-:W3:Y:S01]  /*11e0*/  S2UR UR5, SR_CgaCtaId ;  /* 0x00000000000579c3 */ /* 0x000ee20000008800 */
[----:B------:R-:W-:Y:S01]  /*11f0*/  UMOV UR4, 0x400 ;  /* 0x0000040000047882 */ /* 0x000fe20000000000 */
[----:B------:R-:W-:Y:S02]  /*1200*/  IMAD.U32 R0, RZ, RZ, UR38 ;  /* 0x00000026ff007e24 */ /* 0x000fe4000f8e00ff */
[----:B------:R-:W-:-:S03]  /*1210*/  IMAD.U32 R3, RZ, RZ, UR39 ;  /* 0x00000027ff037e24 */ /* 0x000fc6000f8e00ff */
[----:B------:R-:W-:Y:S01]  /*1220*/  SHF.L.U32 R0, R0, 0x1f, RZ ;  /* 0x0000001f00007819 */ /* 0x000fe200000006ff */
[----:B---3--:R-:W-:-:S06]  /*1230*/  ULEA UR4, UR5, UR4, 0x18 ;  /* 0x0000000405047291 */ /* 0x008fcc000f8ec03f */
[----:B------:R-:W-:-:S04]  /*1240*/  IMAD.U32 R6, RZ, RZ, UR4 ;  /* 0x00000004ff067e24 */ /* 0x000fc8000f8e00ff */
[----:B------:R-:W-:-:S04]  /*1250*/  IMAD R3, R3, 0x8, R6 ;  /* 0x0000000803037824 */ /* 0x000fc800078e0206 */
[----:B------:R3:W4:Y:S01]  /*1260*/  SYNCS.PHASECHK.TRANS64.TRYWAIT P1, [R3+URZ], R0 ;  /* 0x00000000030075a7 */ /* 0x000722000802017f */
[----:B------:R-:W-:Y:S05]  /*1270*/  @!P0 BRA `(.L_x_15) ;  /* 0x0000000000048947 */ /* 0x000fea0003800000 */
[----:B------:R-:W-:Y:S01]  /*1280*/  BPT.TRAP 0x1 ;  /* 0x000000040000795c */ /* 0x000fe20000300000 */
.L_x_15:
[----:B----4-:R-:W-:Y:S05]  /*1290*/  @P1 BRA `(.L_x_16) ;  /* 0x0000000000081947 */ /* 0x010fea0003800000 */
[----:B------:R-:W4:Y:S02]  /*12a0*/  SYNCS.PHASECHK.TRANS64.TRYWAIT P1, [R3+URZ], R0 ;  /* 0x00000000030075a7 */ /* 0x000f24000802017f */
[----:B----4-:R-:W-:Y:S05]  /*12b0*/  @!P1 BRA `(.L_x_17) ;  /* 0x0000008c00209947 */ /* 0x010fea0003800000 */
.L_x_16:
[----:B------:R-:W-:-:S04]  /*12c0*/  UISETP.LT.AND UP0, UPT, UR40, 0x1, UPT ;  /* 0x000000012800788c */ /* 0x000fc8000bf01270 */
[----:B------:R-:W-:-:S06]  /*12d0*/  USEL UR4, UR40, 0x1, UP0 ;  /* 0x0000000128047887 */ /* 0x000fcc0008000000 */
[----:B---34-:R-:W-:Y:S01]  /*12e0*/  IMAD.U32 R0, RZ, RZ, UR4 ;  /* 0x00000004ff007e24 */ /* 0x018fe2000f8e00ff */
[----:B------:R-:W-:Y:S05]  /*12f0*/  WARPSYNC.ALL ;  /* 0x0000000000007948 */ /* 0x000fea0003800000 */
[----:B------:R-:W-:-:S04]  /*1300*/  IADD3 R0, -R0, UR40, RZ ;  /* 0x0000002800007c10 */ /* 0x000fc8000fffe1ff */
[----:B------:R-:W-:Y:S02]  /*1310*/  ISETP.GE.AND P1, PT, R0, 0x1, PT ;  /* 0x000000010000780c */ /* 0x000fe40003f26270 */
[----:B------:R-:W-:Y:S01]  /*1320*/  R2UR UR4, R6 ;  /* 0x00000000060472ca */ /* 0x000fe200000e0000 */
[----:B------:R-:W-:Y:S01]  /*1330*/  WARPGROUP.ARRIVE ;  /* 0x00000000000079c5 */ /* 0x000fe20000000000 */
[----:B------:R-:W-:Y:S01]  /*1340*/  UMOV UR9, 0x40000040 ;  /* 0x4000004000097882 */ /* 0x000fe20000000000 */
[----:B------:R-:W-:-:S10]  /*1350*/  UMOV UR11, 0x40000040 ;  /* 0x40000040000b7882 */ /* 0x000fd40000000000 */
[----:B------:R-:W-:-:S04]  /*1360*/  UIADD3 UR4, UR4, 0x1c180, URZ ;  /* 0x0001c18004047890 */ /* 0x000fc8000fffe03f */
[----:B------:R-:W-:-:S04]  /*1370*/  USHF.R.U32.HI UR4, URZ, 0x4, UR4 ;  /* 0x000000043f047899 */ /* 0x000fc80008011604 */
[----:B------:R-:W-:Y:S02]  /*1380*/  ULOP3.LUT UR5, UR4, 0x3fff, URZ, 0xc0, !UPT ;  /* 0x00003fff04057892 */ /* 0x000fe4000f8ec03f */
[----:B------:R-:W-:Y:S02]  /*1390*/  ULOP3.LUT UR4, UR41, 0x10000, URZ, 0xfc, !UPT ;  /* 0x0001000029047892 */ /* 0x000fe4000f8efc3f */
[----:B------:R-:W-:Y:S02]  /*13a0*/  ULOP3.LUT UR5, UR5, 0x10000, URZ, 0xfc, !UPT ;  /* 0x0001000005057892 */ /* 0x000fe4000f8efc3f */
[----:B------:R-:W-:Y:S02]  /*13b0*/  ULEA UR6, UR39, UR4, 0xa ;  /* 0x0000000427067291 */ /* 0x000fe4000f8e503f */
[----:B------:R-:W-:-:S05]  /*13c0*/  ULEA UR7, UR39, UR5, 0xb ;  /* 0x0000000527077291 */ /* 0x000fca000f8e583f */
[----:B------:R-:W-:Y:S02]  /*13d0*/  UMOV UR8, UR6 ;  /* 0x0000000600087c82 */ /* 0x000fe40008000000 */
[----:B------:R-:W-:Y:S02]  /*13e0*/  UMOV UR10, UR7 ;  /* 0x00000007000a7c82 */ /* 0x000fe40008000000 */
[----:B------:R-:W-:Y:S01]  /*13f0*/  IGMMA.64x256x32.S8.S8 R24, gdesc[UR8], RZ, !UPT, gsb0 ;  /* 0x06600000081879f1 */ /* 0x000fe2000c0410ff */
[----:B------:R-:W-:Y:S02]  /*1400*/  UIADD3 UR8, UR6, 0x2, URZ ;  /* 0x0000000206087890 */ /* 0x000fe4000fffe03f */
[----:B------:R-:W-:Y:S01]  /*1410*/  UIADD3 UR10, UR7, 0x2, URZ ;  /* 0x00000002070a7890 */ /* 0x000fe2000fffe03f */
[----:B------:R-:W-:Y:S01]  /*1420*/  UMOV UR9, 0x40000040 ;  /* 0x4000004000097882 */ /* 0x000fe20000000000 */
[----:B------:R-:W-:Y:S01]  /*1430*/  UMOV UR11, 0x40000040 ;  /* 0x40000040000b7882 */ /* 0x000fe20000000000 */
[----:B------:R-:W-:-:S02]  /*1440*/  WARPGROUP.DEPBAR.LE gsb0, 0x0 ;  /* 0x00008000000079c5 */ /* 0x000fc40000010000 */
[----:B------:R-:W-:-:S06]  /*1450*/  WARPGROUP.ARRIVE ;  /* 0x00000000000079c5 */ /* 0x000fcc0000000000 */
[----:B------:R-:W-:Y:S01]  /*1460*/  IGMMA.64x256x32.S8.S8 R24, gdesc[UR8], R24, gsb0 ;  /* 0x06600000081879f1 */ /* 0x000fe20008041018 */
[----:B------:R-:W-:Y:S02]  /*1470*/  UIADD3 UR8, UR6, 0x4, URZ ;  /* 0x0000000406087890 */ /* 0x000fe4000fffe03f */
[----:B------:R-:W-:Y:S01]  /*1480*/  UIADD3 UR10, UR7, 0x4, URZ ;  /* 0x00000004070a7890 */ /* 0x000fe2000fffe03f */
[----:B------:R-:W-:Y:S01]  /*1490*/  UMOV UR9, 0x40000040 ;  /* 0x4000004000097882 */ /* 0x000fe20000000000 */
[----:B------:R-:W-:Y:S01]  /*14a0*/  UMOV UR11, 0x40000040 ;  /* 0x40000040000b7882 */ /* 0x000fe20000000000 */
[----:B------:R-:W-:Y:S02]  /*14b0*/  WARPGROUP.DEPBAR.LE gsb0, 0x0 ;  /* 0x00008000000079c5 */ /* 0x000fe40000010000 */
        /* <DEDUP_REMOVED lines=8> */
[----:B------:R-:W-:Y:S03]  /*1540*/  IGMMA.64x256x32.S8.S8 R24, gdesc[UR8], R24, gsb0 ;  /* 0x06600000081879f1 */ /* 0x000fe60008041018 */
[----:B------:R-:W-:Y:S02]  /*1550*/  WARPGROUP.DEPBAR.LE gsb0, 0x0 ;  /* 0x00008000000079c5 */ /* 0x000fe40000010000 */
[----:B------:R-:W-:Y:S05]  /*1560*/  @!P1 BRA `(.L_x_18) ;  /* 0x0000000400209947 */ /* 0x000fea0003800000 */
[----:B------:R-:W-:Y:S02]  /*1570*/  UIADD3 UR6, UR39, 0x1, URZ ;  /* 0x0000000127067890 */ /* 0x000fe4000fffe03f */
[----:B------:R-:W-:Y:S02]  /*1580*/  IMAD.U32 R3, RZ, RZ, UR39 ;  /* 0x00000027ff037e24 */ /* 0x000fe4000f8e00ff */
[----:B------:R-:W-:-:S04]  /*1590*/  UISETP.NE.AND UP0, UPT, UR6, 0x7, UPT ;  /* 0x000000070600788c */ /* 0x000fc8000bf05270 */
[----:B------:R-:W-:Y:S02]  /*15a0*/  USEL UR7, URZ, 0x1, UP0 ;  /* 0x000000013f077887 */ /* 0x000fe40008000000 */
[----:B------:R-:W-:Y:S02]  /*15b0*/  USEL UR6, UR6, URZ, UP0 ;  /* 0x0000003f06067287 */ /* 0x000fe40008000000 */
[----:B------:R-:W-:-:S06]  /*15c0*/  ULOP3.LUT UR7, UR38, UR7, URZ, 0x3c, !UPT ;  /* 0x0000000726077292 */ /* 0x000fcc000f8e3c3f */
[----:B------:R-:W-:-:S07]  /*15d0*/  IMAD.U32 R7, RZ, RZ, UR7 ;  /* 0x00000007ff077e24 */ /* 0x000fce000f8e00ff */
.L_x_25:
[----:B------:R-:W-:Y:S05]  /*15e0*/  @!P0 BRA `(.L_x_19) ;  /* 0x0000000000048947 */ /* 0x000fea0003800000 */
[----:B------:R-:W-:Y:S01]  /*15f0*/  BPT.TRAP 0x1 ;  /* 0x000000040000795c */ /* 0x000fe20000300000 */
.L_x_19:
[----:B------:R-:W3:Y:S01]  /*1600*/  S2UR UR8, SR_CgaCtaId ;  /* 0x00000000000879c3 */ /* 0x000ee20000008800 */
[----:B------:R-:W-:Y:S01]  /*1610*/  UMOV UR7, 0x400 ;  /* 0x0000040000077882 */ /* 0x000fe20000000000 */
[----:B01----:R-:W-:Y:S01]  /*1620*/  IMAD.U32 R5, RZ, RZ, UR6 ;  /* 0x00000006ff057e24 */ /* 0x003fe2000f8e00ff */
[----:B------:R-:W-:Y:S01]  /*1630*/  SHF.L.U32 R4, R7, 0x1f, RZ ;  /* 0x0000001f07047819 */ /* 0x000fe200000006ff */
[----:B---3--:R-:W-:-:S06]  /*1640*/  ULEA UR7, UR8, UR7, 0x18 ;  /* 0x0000000708077291 */ /* 0x008fcc000f8ec03f */
[----:B------:R-:W-:-:S04]  /*1650*/  IMAD.U32 R6, RZ, RZ, UR7 ;  /* 0x00000007ff067e24 */ /* 0x000fc8000f8e00ff */
[----:B------:R-:W-:-:S04]  /*1660*/  IMAD R5, R5, 0x8, R6 ;  /* 0x0000000805057824 */ /* 0x000fc800078e0206 */
[----:B------:R0:W1:Y:S01]  /*1670*/  SYNCS.PHASECHK.TRANS64.TRYWAIT P1, [R5+URZ], R4 ;  /* 0x00000004050075a7 */ /* 0x000062000802017f */
[----:B------:R-:W-:Y:S05]  /*1680*/  @!P0 BRA `(.L_x_20) ;  /* 0x0000000000048947 */ /* 0x000fea0003800000 */
[----:B------:R-:W-:Y:S01]  /*1690*/  BPT.TRAP 0x1 ;  /* 0x000000040000795c */ /* 0x000fe20000300000 */
.L_x_20:
[----:B-1----:R-:W-:Y:S05]  /*16a0*/  @P1 BRA `(.L_x_21) ;  /* 0x0000000000081947 */ /* 0x002fea0003800000 */
[----:B------:R-:W1:Y:S02]  /*16b0*/  SYNCS.PHASECHK.TRANS64.TRYWAIT P1, [R5+URZ], R4 ;  /* 0x00000004050075a7 */ /* 0x000e64000802017f */
[----:B-1----:R-:W-:Y:S05]  /*16c0*/  @!P1 BRA `(.L_x_22) ;  /* 0x0000008800309947 */ /* 0x002fea0003800000 */
.L_x_21:
[----:B------:R-:W-:Y:S01]  /*16d0*/  ULEA UR7, UR6, UR4, 0xa ;  /* 0x0000000406077291 */ /* 0x000fe2000f8e503f */
[----:B------:R-:W-:Y:S01]  /*16e0*/  WARPGROUP.ARRIVE ;  /* 0x00000000000079c5 */ /* 0x000fe20000000000 */
[----:B------:R-:W-:Y:S01]  /*16f0*/  ULEA UR12, UR6, UR5, 0xb ;  /* 0x00000005060c7291 */ /* 0x000fe2000f8e583f */
[----:B------:R-:W-:Y:S01]  /*1700*/  UMOV UR9, 0x40000040 ;  /* 0x4000004000097882 */ /* 0x000fe20000000000 */
[----:B------:R-:W-:-:S03]  /*1710*/  UMOV UR11, 0x40000040 ;  /* 0x40000040000b7882 */ /* 0x000fc60000000000 */
[----:B------:R-:W-:Y:S02]  /*1720*/  UMOV UR8, UR7 ;  /* 0x0000000700087c82 */ /* 0x000fe40008000000 */
[----:B------:R-:W-:Y:S02]  /*1730*/  UMOV UR10, UR12 ;  /* 0x0000000c000a7c82 */ /* 0x000fe40008000000 */
[----:B------:R-:W-:Y:S01]  /*1740*/  IGMMA.64x256x32.S8.S8 R24, gdesc[UR8], R24, gsb0 ;  /* 0x06600000081879f1 */ /* 0x000fe20008041018 */
        /* <DEDUP_REMOVED lines=23> */
[----:B------:R-:W-:Y:S01]  /*18c0*/  BPT.TRAP 0x1 ;  /* 0x000000040000795c */ /* 0x000fe20000300000 */
.L_x_23:
[----:B01----:R-:W-:Y:S01]  /*18d0*/  IMAD R4, R3, 0x8, R6 ;  /* 0x0000000803047824 */ /* 0x003fe200078e0206 */
[----:B------:R-:W-:-:S03]  /*18e0*/  ISETP.GT.U32.AND P1, PT, R19, 0x1, PT ;  /* 0x000000011300780c */ /* 0x000fc60003f24070 */
[----:B------:R-:W-:-:S05]  /*18f0*/  VIADD R4, R4, 0x38 ;  /* 0x0000003804047836 */ /* 0x000fca0000000000 */
[----:B------:R-:W-:-:S04]  /*1900*/  PRMT R4, RZ, 0x654, R4 ;  /* 0x00000654ff047816 */ /* 0x000fc80000000004 */
[----:B------:R0:W-:Y:S01]  /*1910*/  SYNCS.ARRIVE.TRANS64.RED.A1T0 RZ, [R4+URZ], RZ ;  /* 0x000000ff04ff79a7 */ /* 0x0001e2000810043f */
[----:B------:R-:W-:Y:S05]  /*1920*/  @P1 BRA `(.L_x_24) ;  /* 0x0000000000041947 */ /* 0x000fea0003800000 */
[----:B------:R-:W-:Y:S01]  /*1930*/  BPT.TRAP 0x1 ;  /* 0x000000040000795c */ /* 0x000fe20000300000 */
.L_x_24:
[----:B------:R-:W-:Y:S01]  /*1940*/  UIADD3 UR6, UR6, 0x1, URZ ;  /* 0x0000000106067890 */ /* 0x000fe2000fffe03f */
[C---:B------:R-:W-:Y:S01]  /*1950*/  ISETP.GT.AND P2, PT, R0.reuse, 0x1, PT ;  /* 0x000000010000780c */ /* 0x040fe20003f44270 */
[----:B------:R-:W-:Y:S02]  /*1960*/  VIADD R3, R3, 0x1 ;  /* 0x0000000103037836 */ /* 0x000fe40000000000 */
[----:B------:R-:W-:Y:S01]  /*1970*/  UISETP.NE.AND UP0, UPT, UR6, 0x7, UPT ;  /* 0x000000070600788c */ /* 0x000fe2000bf05270 */
[----:B------:R-:W-:Y:S02]  /*1980*/  VIADD R0, R0, 0xffffffff ;  /* 0xffffffff00007836 */ /* 0x000fe40000000000 */
[C---:B------:R-:W-:Y:S01]  /*1990*/  ISETP.NE.AND P1, PT, R3.reuse, 0x7, PT ;  /* 0x000000070300780c */ /* 0x040fe20003f25270 */
[----:B------:R-:W-:Y:S02]  /*19a0*/  USEL UR7, URZ, 0x1, UP0 ;  /* 0x000000013f077887 */ /* 0x000fe40008000000 */
[----:B------:R-:W-:Y:S01]  /*19b0*/  USEL UR6, UR6, URZ, UP0 ;  /* 0x0000003f06067287 */ /* 0x000fe20008000000 */
[----:B------:R-:W-:-:S03]  /*19c0*/  SEL R3, R3, RZ, P1 ;  /* 0x000000ff03037207 */ /* 0x000fc60000800000 */
[----:B------:R-:W-:Y:S01]  /*19d0*/  LOP3.LUT R7, R7, UR7, RZ, 0x3c, !PT ;  /* 0x0000000707077c12 */ /* 0x000fe2000f8e3cff */
[----:B------:R-:W-:Y:S07]  /*19e0*/  @P2 BRA `(.L_x_25) ;  /* 0xfffffff800fc2947 */ /* 0x000fee000383ffff */
.L_x_18:
[----:B------:R-:W3:Y:S02]  /*19f0*/  LDC R0, c[0x0][0x28c] ;  /* 0x0000a300ff007b82 */ /* 0x000ee40000000800 */
[----:B---3--:R-:W-:-:S13]  /*1a00*/  ISETP.GE.AND P1, PT, R0, 0x1, PT ;  /* 0x000000010000780c */ /* 0x008fda0003f26270 */
[----:B------:R-:W-:Y:S05]  /*1a10*/  @!P1 BRA `(.L_x_26) ;  /* 0x0000000000489947 */ /* 0x000fea0003800000 */
[----:B------:R-:W-:Y:S05]  /*1a20*/  @!P0 BRA `(.L_x_27) ;  /* 0x0000000000048947 */ /* 0x000fea0003800000 */
[----:B------:R-:W-:Y:S01]  /*1a30*/  BPT.TRAP 0x1 ;  /* 0x000000040000795c */ /* 0x000fe20000300000 */
.L_x_27:
[----:B------:R-:W-:Y:S01]  /*1a40*/  UISETP.LT.AND UP0, UPT, UR40, 0x1, UPT ;  /* 0x000000012800788c */ /* 0x000fe2000bf01270 */
[----:B------:R-:W-:-:S03]  /*1a50*/  ISETP.GT.U32.AND P0, PT, R19, 0x1, PT ;  /* 0x000000011300780c */ /* 0x000fc60003f04070 */
[----:B------:R-:W-:-:S04]  /*1a60*/  USEL UR6, UR40, 0x1, UP0 ;  /* 0x0000000128067887 */ /* 0x000fc80008000000 */
[----:B------:R-:W-:-:S04]  /*1a70*/  UIADD3 UR6, UR39, UR40, -UR6 ;  /* 0x0000002827067290 */ /* 0x000fc8000fffe806 */
[----:B------:R-:W-:-:S04]  /*1a80*/  UIMAD.WIDE.U32 UR4, UR6, 0x24924925, URZ ;  /* 0x24924925060478a5 */ /* 0x000fc8000f8e003f */
[----:B------:R-:W-:-:S04]  /*1a90*/  UIADD3 UR4, UR6, -UR5, URZ ;  /* 0x8000000506047290 */ /* 0x000fc8000fffe03f */
[----:B------:R-:W-:-:S04]  /*1aa0*/  ULEA.HI UR4, UR4, UR5, URZ, 0x1f ;  /* 0x0000000504047291 */ /* 0x000fc8000f8ff83f */
[----:B------:R-:W-:-:S04]  /*1ab0*/  USHF.R.U32.HI UR4, URZ, 0x2, UR4 ;  /* 0x000000023f047899 */ /* 0x000fc80008011604 */
[----:B------:R-:W-:-:S06]  /*1ac0*/  UIMAD UR4, UR4, -0x7, UR6 ;  /* 0xfffffff9040478a4 */ /* 0x000fcc000f8e0206 */
[----:B------:R-:W-:-:S04]  /*1ad0*/  IMAD.U32 R3, RZ, RZ, UR4 ;  /* 0x00000004ff037e24 */ /* 0x000fc8000f8e00ff */
[----:B------:R-:W-:-:S04]  /*1ae0*/  IMAD R0, R3, 0x8, R6 ;  /* 0x0000000803007824 */ /* 0x000fc800078e0206 */
[----:B------:R-:W-:-:S05]  /*1af0*/  VIADD R0, R0, 0x38 ;  /* 0x0000003800007836 */ /* 0x000fca0000000000 */
[----:B------:R-:W-:-:S04]  /*1b00*/  PRMT R0, RZ, 0x654, R0 ;  /* 0x00000654ff007816 */ /* 0x000fc80000000000 */
[----:B------:R3:W-:Y:S01]  /*1b10*/  SYNCS.ARRIVE.TRANS64.RED.A1T0 RZ, [R0+URZ], RZ ;  /* 0x000000ff00ff79a7 */ /* 0x0007e2000810043f */
[----:B------:R-:W-:Y:S05]  /*1b20*/  @P0 BRA `(.L_x_26) ;  /* 0x0000000000040947 */ /* 0x000fea0003800000 */
[----:B------:R-:W-:Y:S01]  /*1b30*/  BPT.TRAP 0x1 ;  /* 0x000000040000795c */ /* 0x000fe20000300000 */
.L_x_26:
[--C-:B---3--:R-:W-:Y:S01]  /*1b40*/  SHF.R.U32.HI R0, RZ, 0x7, R18.reuse ;  /* 0x00000007ff007819 */ /* 0x108fe20000011612 */
[----:B------:R-:W3:Y:S01]  /*1b50*/  LDC R9, c[0x0][0x288] ;  /* 0x0000a200ff097b82 */ /* 0x000ee20000000800 */
[----:B01----:R-:W-:Y:S01]  /*1b60*/  LOP3.LUT R4, R18, 0x60, RZ, 0xc0, !PT ;  /* 0x0000006012047812 */ /* 0x003fe200078ec0ff */
[----:B------:R-:W-:Y:S01]  /*1b70*/  UIADD3 UR39, UR40, UR39, URZ ;  /* 0x0000002728277290 */ /* 0x000fe2000fffe03f */
[----:B------:R-:W-:Y:S01]  /*1b80*/  LOP3.LUT R0, R0, 0x1, RZ, 0xc0, !PT ;  /* 0x0000000100007812 */ /* 0x000fe200078ec0ff */
[----:B------:R-:W-:Y:S01]  /*1b90*/  ULDC UR7, c[0x0][0x284] ;  /* 0x0000a10000077ab9 */ /* 0x000fe20000000800 */
[----:B------:R-:W-:Y:S01]  /*1ba0*/  SHF.R.U32.HI R3, RZ, 0x2, R18 ;  /* 0x00000002ff037819 */ /* 0x000fe20000011612 */
[----:B------:R-:W-:Y:S01]  /*1bb0*/  UISETP.GT.U32.AND UP0, UPT, UR39, 0x6, UPT ;  /* 0x000000062700788c */ /* 0x000fe2000bf04070 */
[----:B------:R-:W-:Y:S01]  /*1bc0*/  SHF.R.U32.HI R6, RZ, 0x1, R4 ;  /* 0x00000001ff067819 */ /* 0x000fe20000011604 */
[----:B------:R-:W-:Y:S01]  /*1bd0*/  IMAD.SHL.U32 R4, R0, 0x40, RZ ;  /* 0x0000004000047824 */ /* 0x000fe200078e00ff */
[----:B------:R-:W-:Y:S01]  /*1be0*/  LOP3.LUT R3, R3, 0x7, RZ, 0xc0, !PT ;  /* 0x0000000703037812 */ /* 0x000fe200078ec0ff */
[----:B------:R-:W-:Y:S01]  /*1bf0*/  UIMAD.WIDE.U32 UR4, UR39, 0x24924925, URZ ;  /* 0x24924925270478a5 */ /* 0x000fe2000f8e003f */
[----:B------:R-:W-:Y:S01]  /*1c00*/  SHF.R.S32.HI R14, RZ, 0x1f, R22 ;  /* 0x0000001fff0e7819 */ /* 0x000fe20000011416 */
[----:B------:R-:W-:Y:S01]  /*1c10*/  UISETP.LT.U32.AND UP0, UPT, UR40, 0x7, UP0 ;  /* 0x000000072800788c */ /* 0x000fe20008701070 */
[--C-:B------:R-:W-:Y:S01]  /*1c20*/  IADD3 R5, RZ, -R6, -R3.reuse ;  /* 0x80000006ff057210 */ /* 0x100fe20007ffe803 */
[----:B------:R-:W-:Y:S01]  /*1c30*/  UIADD3 UR4, UR39, -UR5, URZ ;  /* 0x8000000527047290 */ /* 0x000fe2000fffe03f */
[----:B------:R-:W-:Y:S01]  /*1c40*/  LOP3.LUT R3, R4, 0x40, R3, 0xe2, !PT ;  /* 0x0000004004037812 */ /* 0x000fe200078ee203 */
[----:B------:R-:W-:Y:S01]  /*1c50*/  IMAD.SHL.U32 R4, R18, 0x2, RZ ;  /* 0x0000000212047824 */ /* 0x000fe200078e00ff */
[----:B------:R-:W-:Y:S01]  /*1c60*/  UISETP.GE.U32.AND UP1, UPT, UR40, 0x7, UPT ;  /* 0x000000072800788c */ /* 0x000fe2000bf26070 */
[----:B------:R-:W-:Y:S01]  /*1c70*/  IMAD R7, R0, -0x40, R5 ;  /* 0xffffffc000077824 */ /* 0x000fe200078e0205 */
[----:B------:R-:W-:Y:S01]  /*1c80*/  LOP3.LUT R0, R18, 0x3, RZ, 0xc0, !PT ;  /* 0x0000000312007812 */ /* 0x000fe200078ec0ff */
[----:B------:R-:W-:Y:S01]  /*1c90*/  ULDC.64 UR8, c[0x0][0x5d0] ;  /* 0x0001740000087ab9 */ /* 0x000fe20000000a00 */
[----:B------:R-:W-:Y:S01]  /*1ca0*/  LOP3.LUT R4, R4, 0x6, RZ, 0xc0, !PT ;  /* 0x0000000604047812 */ /* 0x000fe200078ec0ff */
[----:B------:R-:W-:Y:S01]  /*1cb0*/  USEL UR6, URZ, 0x1, !UP0 ;  /* 0x000000013f067887 */ /* 0x000fe2000c000000 */
[----:B------:R-:W-:Y:S01]  /*1cc0*/  IMAD R5, R14, UR8, RZ ;  /* 0x000000080e057c24 */ /* 0x000fe2000f8e02ff */
[----:B------:R-:W-:Y:S01]  /*1cd0*/  ULEA.HI UR4, UR4, UR5, URZ, 0x1f ;  /* 0x0000000504047291 */ /* 0x000fe2000f8ff83f */
[----:B------:R-:W-:Y:S01]  /*1ce0*/  PRMT R8, R4, 0x6540, R23 ;  /* 0x0000654004087816 */ /* 0x000fe20000000017 */
[----:B------:R-:W-:Y:S01]  /*1cf0*/  IMAD.SHL.U32 R23, R23, 0x100, RZ ;  /* 0x0000010017177824 */ /* 0x000fe200078e00ff */
[----:B------:R-:W-:Y:S01]  /*1d00*/  ULOP3.LUT UR38, UR38, UR6, URZ, 0x3c, !UPT ;  /* 0x0000000626267292 */ /* 0x000fe2000f8e3c3f */
[----:B---3--:R-:W-:Y:S01]  /*1d10*/  IMAD R12, R0, -0x2, R9 ;  /* 0xfffffffe000c7824 */ /* 0x008fe200078e0209 */
[----:B------:R-:W-:Y:S01]  /*1d20*/  USHF.R.U32.HI UR4, URZ, 0x2, UR4 ;  /* 0x000000023f047899 */ /* 0x000fe20008011604 */
[C---:B------:R-:W-:Y:S01]  /*1d30*/  IMAD.SHL.U32 R0, R152.reuse, 0x80, RZ ;  /* 0x0000008098007824 */ /* 0x040fe200078e00ff */
[----:B------:R-:W-:Y:S01]  /*1d40*/  ISETP.GE.AND P0, PT, R23, R9, PT ;  /* 0x000000091700720c */ /* 0x000fe20003f06270 */
[----:B------:R-:W-:Y:S01]  /*1d50*/  IMAD.WIDE R10, R152, 0x80, RZ ;  /* 0x00000080980a7825 */ /* 0x000fe200078e02ff */
[--C-:B------:R-:W-:Y:S01]  /*1d60*/  SHF.R.S32.HI R9, RZ, 0x1f, R8.reuse ;  /* 0x0000001fff097819 */ /* 0x100fe20000011408 */
[----:B------:R-:W-:Y:S01]  /*1d70*/  @UP1 ULOP3.LUT UR38, UR38, 0x1, UR4, 0x78, !UPT ;  /* 0x0000000126261892 */ /* 0x000fe2000f8e7804 */
[----:B------:R-:W-:Y:S01]  /*1d80*/  ISETP.GE.OR P0, PT, R0, UR7, P0 ;  /* 0x0000000700007c0c */ /* 0x000fe20008706670 */
[C---:B------:R-:W-:Y:S01]  /*1d90*/  IMAD R13, R22.reuse, UR9, R5 ;  /* 0x00000009160d7c24 */ /* 0x040fe2000f8e0205 */
[----:B------:R-:W-:Y:S01]  /*1da0*/  UIMAD UR39, UR4, -0x7, UR39 ;  /* 0xfffffff9042778a4 */ /* 0x000fe2000f8e0227 */
[----:B------:R-:W-:Y:S01]  /*1db0*/  IMAD.WIDE.U32 R4, R22, UR8, R8 ;  /* 0x0000000816047c25 */ /* 0x000fe2000f8e0008 */
[----:B------:R-:W-:-:S02]  /*1dc0*/  IADD3 R160, -R0, UR7, R7 ;  /* 0x0000000700a07c10 */ /* 0x000fc4000fffe107 */
[----:B------:R-:W-:Y:S01]  /*1dd0*/  LOP3.LUT R161, R10, R3, R6, 0xfe, !PT ;  /* 0x000000030aa17212 */ /* 0x000fe200078efe06 */
[----:B------:R-:W-:Y:S02]  /*1de0*/  IMAD.IADD R5, R5, 0x1, R13 ;  /* 0x0000000105057824 */ /* 0x000fe400078e020d */
[----:B------:R-:W-:Y:S02]  /*1df0*/  IMAD.IADD R0, R12, 0x1, -R23 ;  /* 0x000000010c007824 */ /* 0x000fe400078e0a17 */
[----:B------:R-:W-:Y:S02]  /*1e00*/  IMAD.MOV.U32 R152, RZ, RZ, -0x1 ;  /* 0xffffffffff987424 */ /* 0x000fe400078e00ff */
[----:B------:R-:W-:Y:S05]  /*1e10*/  @P0 BRA `(.L_x_28) ;  /* 0x0000006000a00947 */ /* 0x000fea0003800000 */
[----:B------:R-:W0:Y:S01]  /*1e20*/  LDC.64 R12, c[0x0][0x5c8] ;  /* 0x00017200ff0c7b82 */ /* 0x000e220000000a00 */
[----:B------:R-:W-:Y:S01]  /*1e30*/  ULDC.64 UR4, c[0x0][0x5c0] ;  /* 0x0001700000047ab9 */ /* 0x000fe20000000a00 */
[----:B------:R-:W-:Y:S01]  /*1e40*/  BSSY B0, `(.L_x_28) ;  /* 0x0000625000007945 */ /* 0x000fe20003800000 */
[-C--:B0-----:R-:W-:Y:S02]  /*1e50*/  IMAD R6, R11, R12.reuse, RZ ;  /* 0x0000000c0b067224 */ /* 0x081fe400078e02ff */
[----:B------:R-:W-:-:S04]  /*1e60*/  IMAD.WIDE.U32 R4, R161, R12, R4 ;  /* 0x0000000ca1047225 */ /* 0x000fc800078e0004 */
[----:B------:R-:W-:Y:S01]  /*1e70*/  IMAD R3, R161, R13, R6 ;  /* 0x0000000da1037224 */ /* 0x000fe200078e0206 */
[----:B------:R-:W-:-:S03]  /*1e80*/  IADD3 R4, P0, R4, UR4, RZ ;  /* 0x0000000404047c10 */ /* 0x000fc6000ff1e0ff */
[----:B------:R-:W-:Y:S01]  /*1e90*/  IMAD.IADD R3, R5, 0x1, R3 ;  /* 0x0000000105037824 */ /* 0x000fe200078e0203 */
[----:B------:R-:W-:-:S04]  /*1ea0*/  LEA R6, P1, R12, R4, 0x3 ;  /* 0x000000040c067211 */ /* 0x000fc800078218ff */
[----:B------:R-:W-:Y:S02]  /*1eb0*/  IADD3.X R5, R3, UR5, RZ, P0, !PT ;  /* 0x0000000503057c10 */ /* 0x000fe400087fe4ff */
[----:B-----5:R-:W-:Y:S02]  /*1ec0*/  ISETP.NE.AND P0, PT, R154, RZ, PT ;  /* 0x000000ff9a00720c */ /* 0x020fe40003f05270 */
[----:B------:R-:W-:-:S11]  /*1ed0*/  LEA.HI.X R7, R12, R5, R13, 0x3, P1 ;  /* 0x000000050c077211 */ /* 0x000fd600008f1c0d */
[----:B------:R-:W-:Y:S05]  /*1ee0*/  @!P0 BRA `(.L_x_29) ;  /* 0x0000004800608947 */ /* 0x000fea0003800000 */
[----:B------:R-:W0:Y:S01]  /*1ef0*/  LDC.64 R156, c[0x0][0x5b0] ;  /* 0x00016c00ff9c7b82 */ /* 0x000e220000000a00 */
[----:B------:R-:W-:Y:S01]  /*1f00*/  ULDC.64 UR4, c[0x0][0x5b8] ;  /* 0x00016e0000047ab9 */ /* 0x000fe20000000a00 */
[----:B------:R-:W-:Y:S01]  /*1f10*/  ISETP.GE.AND P1, PT, R160, 0x1, PT ;  /* 0x00000001a000780c */ /* 0x000fe20003f26270 */
[----:B------:R-:W-:Y:S01]  /*1f20*/  IMAD R3, R14, UR4, RZ ;  /* 0x000000040e037c24 */ /* 0x000fe2000f8e02ff */
[----:B------:R-:W-:Y:S01]  /*1f30*/  BSSY B1, `(.L_x_30) ;  /* 0x000000e000017945 */ /* 0x000fe20003800000 */
[----:B------:R-:W-:Y:S01]  /*1f40*/  IMAD.WIDE.U32 R20, R22, UR4, R8 ;  /* 0x0000000416147c25 */ /* 0x000fe2000f8e0008 */
[----:B------:R-:W-:Y:S02]  /*1f50*/  ISETP.LT.OR P5, PT, R0, 0x1, !P1 ;  /* 0x000000010000780c */ /* 0x000fe40004fa1670 */
[----:B------:R-:W1:Y:S01]  /*1f60*/  LDC.64 R158, c[0x0][0x5a8] ;  /* 0x00016a00ff9e7b82 */ /* 0x000e620000000a00 */
[----:B------:R-:W-:Y:S02]  /*1f70*/  IMAD R3, R22, UR5, R3 ;  /* 0x0000000516037c24 */ /* 0x000fe4000f8e0203 */
[----:B------:R-:W-:-:S02]  /*1f80*/  IMAD.MOV.U32 R14, RZ, RZ, R20 ;  /* 0x000000ffff0e7224 */ /* 0x000fc400078e0014 */
[----:B------:R-:W-:Y:S02]  /*1f90*/  IMAD.IADD R15, R21, 0x1, R3 ;  /* 0x00000001150f7824 */ /* 0x000fe400078e0203 */
[-C--:B0-----:R-:W-:Y:S02]  /*1fa0*/  IMAD R10, R11, R156.reuse, RZ ;  /* 0x0000009c0b0a7224 */ /* 0x081fe400078e02ff */
[----:B------:R-:W-:-:S04]  /*1fb0*/  IMAD.WIDE.U32 R8, R161, R156, R14 ;  /* 0x0000009ca1087225 */ /* 0x000fc800078e000e */
[----:B------:R-:W-:Y:S01]  /*1fc0*/  IMAD R13, R161, R157, R10 ;  /* 0x0000009da10d7224 */ /* 0x000fe200078e020a */
[----:B-1----:R-:W-:-:S04]  /*1fd0*/  IADD3 R8, P0, R8, R158, RZ ;  /* 0x0000009e08087210 */ /* 0x002fc80007f1e0ff */
[----:B------:R-:W-:Y:S01]  /*1fe0*/  IADD3.X R9, R159, R9, R13, P0, !PT ;  /* 0x000000099f097210 */ /* 0x000fe200007fe40d */
[----:B------:R-:W-:Y:S08]  /*1ff0*/  @P5 BRA `(.L_x_31) ;  /* 0x0000000000045947 */ /* 0x000ff00003800000 */
[----:B--2---:R0:W5:Y:S02]  /*2000*/  LDG.E.U8 R155, desc[UR36][R8.64] ;  /* 0x00000024089b7981 */ /* 0x004164000c1e1100 */
.L_x_31:
[----:B------:R-:W-:Y:S05]  /*2010*/  BSYNC B1 ;  /* 0x0000000000017941 */ /* 0x000fea0003800000 */
.L_x_30:
[----:B-----5:R-:W-:Y:S01]  /*2020*/  LOP3.LUT R3, R155, 0xffff, RZ, 0xc0, !PT ;  /* 0x0000ffff9b037812 */ /* 0x020fe200078ec0ff */
[----:B------:R-:W-:Y:S01]  /*2030*/  IMAD.SHL.U32 R10, R156, 0x8, RZ ;  /* 0x000000089c0a7824 */ /* 0x000fe200078e00ff */
[----:B------:R-:W-:Y:S01]  /*2040*/  ISETP.LT.OR P2, PT, R0, 0x2, !P1 ;  /* 0x000000020000780c */ /* 0x000fe20004f41670 */
[----:B------:R-:W-:Y:S01]  /*2050*/  BSSY B1, `(.L_x_32) ;  /* 0x000000e000017945 */ /* 0x000fe20003800000 */
[----:B------:R-:W-:Y:S02]  /*2060*/  PRMT R3, R3, 0x8880, RZ ;  /* 0x0000888003037816 */ /* 0x000fe400000000ff */
[----:B------:R-:W-:Y:S02]  /*2070*/  SHF.L.U64.HI R11, R156, 0x3, R157 ;  /* 0x000000039c0b7819 */ /* 0x000fe4000001029d */
[----:B------:R-:W-:Y:S01]  /*2080*/  ISETP.GE.AND P0, PT, R160, 0x9, PT ;  /* 0x00000009a000780c */ /* 0x000fe20003f06270 */
[----:B------:R-:W-:Y:S02]  /*2090*/  IMAD R12, R3, R154, RZ ;  /* 0x0000009a030c7224 */ /* 0x000fe400078e02ff */
[----:B------:R-:W-:-:S04]  /*20a0*/  IMAD.WIDE.U32 R10, R161, R156, R10 ;  /* 0x0000009ca10a7225 */ /* 0x000fc800078e000a */
[----:B------:R-:W-:Y:S01]  /*20b0*/  @!P5 IMAD R3, R24, R153, R12 ;  /* 0x000000991803d224 */ /* 0x000fe200078e020c */
[----:B------:R-:W-:Y:S01]  /*20c0*/  IADD3 R10, P3, P4, R20, R158, R10 ;  /* 0x0000009e140a7210 */ /* 0x000fe20007c7e00a */
[----:B------:R-:W-:-:S03]  /*20d0*/  IMAD.IADD R13, R13, 0x1, R11 ;  /* 0x000000010d0d7824 */ /* 0x000fc600078e020b */
[----:B------:R1:W-:Y:S01]  /*20e0*/  @!P5 STG.E.U8 desc[UR36][R4.64], R3 ;  /* 0x000000030400d986 */ /* 0x0003e2000c101124 */
[----:B------:R-:W-:Y:S08]  /*20f0*/  @P2 BRA `(.L_x_33) ;  /* 0x00000000000c2947 */ /* 0x000ff00003800000 */
[----:B--2---:R-:W1:Y:S02]  /*2100*/  LDG.E.U8 R155, desc[UR36][R8.64+0x1] ;  /* 0x00000124089b7981 */ /* 0x004e64000c1e1100 */
[----:B-1----:R-:W-:-:S05]  /*2110*/  PRMT R3, R155, 0x8880, RZ ;  /* 0x000088809b037816 */ /* 0x002fca00000000ff */
[----:B------:R-:W-:-:S07]  /*2120*/  IMAD R12, R3, R154, RZ ;  /* 0x0000009a030c7224 */ /* 0x000fce00078e02ff */
.L_x_33:
[----:B------:R-:W-:Y:S05]  /*2130*/  BSYNC B1 ;  /* 0x0000000000017941 */ /* 0x000fea0003800000 */
.L_x_32:
[C---:B------:R-:W-:Y:S01]  /*2140*/  ISETP.LT.OR P5, PT, R0.reuse, 0x1, !P0 ;  /* 0x000000010000780c */ /* 0x040fe200047a1670 */
[----:B------:R-:W-:Y:S01]  /*2150*/  @!P2 IMAD R25, R25, R153, R12 ;  /* 0x000000991919a224 */ /* 0x000fe200078e020c */
[----:B------:R-:W-:Y:S01]  /*2160*/  BSSY B1, `(.L_x_34) ;  /* 0x000000a000017945 */ /* 0x000fe20003800000 */
[----:B------:R-:W-:Y:S02]  /*2170*/  IADD3.X R11, R15, R159, R13, P3, P4 ;  /* 0x0000009f0f0b7210 */ /* 0x000fe40001fe840d */
[C---:B------:R-:W-:Y:S01]  /*2180*/  ISETP.LT.OR P3, PT, R0.reuse, 0x2, !P0 ;  /* 0x000000020000780c */ /* 0x040fe20004761670 */
[----:B------:R3:W-:Y:S01]  /*2190*/  @!P2 STG.E.U8 desc[UR36][R4.64+0x1], R25 ;  /* 0x000001190400a986 */ /* 0x0007e2000c101124 */
[C---:B------:R-:W-:Y:S02]  /*21a0*/  ISETP.LT.OR P4, PT, R0.reuse, 0x9, !P1 ;  /* 0x000000090000780c */ /* 0x040fe40004f81670 */
[----:B------:R-:W-:-:S04]  /*21b0*/  ISETP.LT.OR P2, PT, R0, 0xa, !P1 ;  /* 0x0000000a0000780c */ /* 0x000fc80004f41670 */
[----:B------:R-:W-:Y:S09]  /*21c0*/  @P5 BRA `(.L_x_35) ;  /* 0x00000000000c5947 */ /* 0x000ff20003800000 */
[----:B--2---:R-:W1:Y:S02]  /*21d0*/  LDG.E.U8 R155, desc[UR36][R10.64] ;  /* 0x000000240a9b7981 */ /* 0x004e64000c1e1100 */
[----:B-1----:R-:W-:-:S05]  /*21e0*/  PRMT R3, R155, 0x8880, RZ ;  /* 0x000088809b037816 */ /* 0x002fca00000000ff */
[----:B------:R-:W-:-:S07]  /*21f0*/  IMAD R12, R3, R154, RZ ;  /* 0x0000009a030c7224 */ /* 0x000fce00078e02ff */
.L_x_35:
[----:B------:R-:W-:Y:S05]  /*2200*/  BSYNC B1 ;  /* 0x0000000000017941 */ /* 0x000fea0003800000 */
.L_x_34:
[----:B-1----:R-:W-:Y:S01]  /*2210*/  @!P5 IMAD R3, R26, R153, R12 ;  /* 0x000000991a03d224 */ /* 0x002fe200078e020c */
[----:B------:R-:W-:Y:S04]  /*2220*/  BSSY B1, `(.L_x_36) ;  /* 0x0000006000017945 */ /* 0x000fe80003800000 */
[----:B------:R1:W-:Y:S01]  /*2230*/  @!P5 STG.E.U8 desc[UR36][R6.64], R3 ;  /* 0x000000030600d986 */ /* 0x0003e2000c101124 */
[----:B------:R-:W-:Y:S05]  /*2240*/  @P3 BRA `(.L_x_37) ;  /* 0x00000000000c3947 */ /* 0x000fea0003800000 */
[----:B--2---:R-:W1:Y:S02]  /*2250*/  LDG.E.U8 R155, desc[UR36][R10.64+0x1] ;  /* 0x000001240a9b7981 */ /* 0x004e64000c1e1100 */
[----:B-1----:R-:W-:-:S05]  /*2260*/  PRMT R3, R155, 0x8880, RZ ;  /* 0x000088809b037816 */ /* 0x002fca00000000ff */
[----:B------:R-:W-:-:S07]  /*2270*/  IMAD R12, R3, R154, RZ ;  /* 0x0000009a030c7224 */ /* 0x000fce00078e02ff */
.L_x_37:
[----:B------:R-:W-:Y:S05]  /*2280*/  BSYNC B1 ;  /* 0x0000000000017941 */ /* 0x000fea0003800000 */
.L_x_36:
[----:B------:R-:W-:Y:S01]  /*2290*/  @!P3 IMAD R27, R27, R153, R12 ;  /* 0x000000991b1bb224 */ /* 0x000fe200078e020c */
[----:B------:R-:W-:Y:S04]  /*22a0*/  BSSY B1, `(.L_x_38) ;  /* 0x0000006000017945 */ /* 0x000fe80003800000 */
[----:B------:R4:W-:Y:S01]  /*22b0*/  @!P3 STG.E.U8 desc[UR36][R6.64+0x1], R27 ;  /* 0x0000011b0600b986 */ /* 0x0009e2000c101124 */
[----:B------:R-:W-:Y:S05]  /*22c0*/  @P4 BRA `(.L_x_39) ;  /* 0x00000000000c4947 */ /* 0x000fea0003800000 */
[----:B--2---:R-:W1:Y:S02]  /*22d0*/  LDG.E.U8 R155, desc[UR36][R8.64+0x8] ;  /* 0x00000824089b7981 */ /* 0x004e64000c1e1100 */
[----:B-1----:R-:W-:-:S05]  /*22e0*/  PRMT R3, R155, 0x8880, RZ ;  /* 0x000088809b037816 */ /* 0x002fca00000000ff */
[----:B------:R-:W-:-:S07]  /*22f0*/  IMAD R12, R3, R154, RZ ;  /* 0x0000009a030c7224 */ /* 0x000fce00078e02ff */
.L_x_39:
[----:B------:R-:W-:Y:S05]  /*2300*/  BSYNC B1 ;  /* 0x0000000000017941 */ /* 0x000fea0003800000 */
.L_x_38:
[----:B-1----:R-:W-:Y:S01]  /*2310*/  @!P4 IMAD R3, R28, R153, R12 ;  /* 0x000000991c03c224 */ /* 0x002fe200078e020c */
[----:B------:R-:W-:Y:S04]  /*2320*/  BSSY B1, `(.L_x_40) ;  /* 0x0000006000017945 */ /* 0x000fe80003800000 */
[----:B------:R1:W-:Y:S01]  /*2330*/  @!P4 STG.E.U8 desc[UR36][R4.64+0x8], R3 ;  /* 0x000008030400c986 */ /* 0x0003e2000c101124 */
[----:B------:R-:W-:Y:S05]  /*2340*/  @P2 BRA `(.L_x_41) ;  /* 0x00000000000c2947 */ /* 0x000fea0003800000 */
[----:B--2---:R-:W1:Y:S02]  /*2350*/  LDG.E.U8 R155, desc[UR36][R8.64+0x9] ;  /* 0x00000924089b7981 */ /* 0x004e64000c1e1100 */
[----:B-1----:R-:W-:-:S05]  /*2360*/  PRMT R3, R155, 0x8880, RZ ;  /* 0x000088809b037816 */ /* 0x002fca00000000ff */
[----:B------:R-:W-:-:S07]  /*2370*/  IMAD R12, R3, R154, RZ ;  /* 0x0000009a030c7224 */ /* 0x000fce00078e02ff */
.L_x_41:
[----:B------:R-:W-:Y:S05]  /*2380*/  BSYNC B1 ;  /* 0x0000000000017941 */ /* 0x000fea0003800000 */
.L_x_40:
[C---:B------:R-:W-:Y:S01]  /*2390*/  ISETP.LT.OR P4, PT, R0.reuse, 0x9, !P0 ;  /* 0x000000090000780c */ /* 0x040fe20004781670 */
[----:B------:R-:W-:Y:S01]  /*23a0*/  @!P2 IMAD R29, R29, R153, R12 ;  /* 0x000000991d1da224 */ /* 0x000fe200078e020c */
[----:B------:R-:W-:Y:S01]  /*23b0*/  BSSY B1, `(.L_x_42) ;  /* 0x0000009000017945 */ /* 0x000fe20003800000 */
[C---:B------:R-:W-:Y:S02]  /*23c0*/  ISETP.LT.OR P3, PT, R0.reuse, 0xa, !P0 ;  /* 0x0000000a0000780c */ /* 0x040fe40004761670 */
[C---:B------:R-:W-:Y:S01]  /*23d0*/  ISETP.LT.OR P5, PT, R0.reuse, 0x11, !P1 ;  /* 0x000000110000780c */ /* 0x040fe20004fa1670 */
[----:B------:R0:W-:Y:S01]  /*23e0*/  @!P2 STG.E.U8 desc[UR36][R4.64+0x9], R29 ;  /* 0x0000091d0400a986 */ /* 0x0001e2000c101124 */
[----:B------:R-:W-:-:S06]  /*23f0*/  ISETP.LT.OR P2, PT, R0, 0x12, !P1 ;  /* 0x000000120000780c */ /* 0x000fcc0004f41670 */
[----:B------:R-:W-:Y:S07]  /*2400*/  @P4 BRA `(.L_x_43) ;  /* 0x00000000000c4947 */ /* 0x000fee0003800000 */
[----:B--2---:R-:W1:Y:S02]  /*2410*/  LDG.E.U8 R155, desc[UR36][R10.64+0x8] ;  /* 0x000008240a9b7981 */ /* 0x004e64000c1e1100 */
[----:B-1----:R-:W-:-:S05]  /*2420*/  PRMT R3, R155, 0x8880, RZ ;  /* 0x000088809b037816 */ /* 0x002fca00000000ff */
[----:B------:R-:W-:-:S07]  /*2430*/  IMAD R12, R3, R154, RZ ;  /* 0x0000009a030c7224 */ /* 0x000fce00078e02ff */
.L_x_43:
[----:B------:R-:W-:Y:S05]  /*2440*/  BSYNC B1 ;  /* 0x0000000000017941 */ /* 0x000fea0003800000 */
.L_x_42:
[----:B-1----:R-:W-:Y:S01]  /*2450*/  @!P4 IMAD R3, R30, R153, R12 ;  /* 0x000000991e03c224 */ /* 0x002fe200078e020c */
[----:B------:R-:W-:Y:S04]  /*2460*/  BSSY B1, `(.L_x_44) ;  /* 0x0000006000017945 */ /* 0x000fe80003800000 */
[----:B------:R1:W-:Y:S01]  /*2470*/  @!P4 STG.E.U8 desc[UR36][R6.64+0x8], R3 ;  /* 0x000008030600c986 */ /* 0x0003e2000c101124 */
[----:B------:R-:W-:Y:S05]  /*2480*/  @P3 BRA `(.L_x_45) ;  /* 0x00000000000c3947 */ /* 0x000fea0003800000 */
[----:B--2---:R-:W1:Y:S02]  /*2490*/  LDG.E.U8 R155, desc[UR36][R10.64+0x9] ;  /* 0x000009240a9b7981 */ /* 0x004e64000c1e1100 */
[----:B-1----:R-:W-:-:S05]  /*24a0*/  PRMT R3, R155, 0x8880, RZ ;  /* 0x000088809b037816 */ /* 0x002fca00000000ff */
[----:B------:R-:W-:-:S07]  /*24b0*/  IMAD R12, R3, R154, RZ ;  /* 0x0000009a030c7224 */ /* 0x000fce00078e02ff */
.L_x_45:
[----:B------:R-:W-:Y:S05]  /*24c0*/  BSYNC B1 ;  /* 0x0000000000017941 */ /* 0x000fea0003800000 */
.L_x_44:
[----:B------:R-:W-:Y:S01]  /*24d0*/  @!P3 IMAD R31, R31, R153, R12 ;  /* 0x000000991f1fb224 */ /* 0x000fe200078e020c */
[----:B------:R-:W-:Y:S04]  /*24e0*/  BSSY B1, `(.L_x_46) ;  /* 0x0000006000017945 */ /* 0x000fe80003800000 */
[----:B------:R0:W-:Y:S01]  /*24f0*/  @!P3 STG.E.U8 desc[UR36][R6.64+0x9], R31 ;  /* 0x0000091f0600b986 */ /* 0x0001e2000c101124 */
[----:B------:R-:W-:Y:S05]  /*2500*/  @P5 BRA `(.L_x_47) ;  /* 0x00000000000c5947 */ /* 0x000fea0003800000 */
[----:B--2---:R-:W1:Y:S02]  /*2510*/  LDG.E.U8 R155, desc[UR36][R8.64+0x10] ;  /* 0x00001024089b7981 */ /* 0x004e64000c1e1100 */
[----:B-1----:R-:W-:-:S05]  /*2520*/  PRMT R3, R155, 0x8880, RZ ;  /* 0x000088809b037816 */ /* 0x002fca00000000ff */
[----:B------:R-:W-:-:S07]  /*2530*/  IMAD R12, R3, R154, RZ ;  /* 0x0000009a030c7224 */ /* 0x000fce00078e02ff */
.L_x_47:
[----:B------:R-:W-:Y:S05]  /*2540*/  BSYNC B1 ;  /* 0x0000000000017941 */ /* 0x000fea0003800000 */
.L_x_46:
[----:B-1----:R-:W-:Y:S01]  /*2550*/  @!P5 IMAD R3, R32, R153, R12 ;  /* 0x000000992003d224 */ /* 0x002fe200078e020c */
[----:B------:R-:W-:Y:S04]  /*2560*/  BSSY B1, `(.L_x_48) ;  /* 0x0000006000017945 */ /* 0x000fe80003800000 */
[----:B------:R1:W-:Y:S01]  /*2570*/  @!P5 STG.E.U8 desc[UR36][R4.64+0x10], R3 ;  /* 0x000010030400d986 */ /* 0x0003e2000c101124 */
[----:B------:R-:W-:Y:S05]  /*2580*/  @P2 BRA `(.L_x_49) ;  /* 0x00000000000c2947 */ /* 0x000fea0003800000 */
[----:B--2---:R-:W1:Y:S02]  /*2590*/  LDG.E.U8 R155, desc[UR36][R8.64+0x11] ;  /* 0x00001124089b7981 */ /* 0x004e64000c1e1100 */
[----:B-1----:R-:W-:-:S05]  /*25a0*/  PRMT R3, R155, 0x8880, RZ ;  /* 0x000088809b037816 */ /* 0x002fca00000000ff */
[----:B------:R-:W-:-:S07]  /*25b0*/  IMAD R12, R3, R154, RZ ;  /* 0x0000009a030c7224 */ /* 0x000fce00078e02ff */
.L_x_49:
[----:B------:R-:W-:Y:S05]  /*25c0*/  BSYNC B1 ;  /* 0x0000000000017941 */ /* 0x000fea0003800000 */
.L_x_48:
        /* <DEDUP_REMOVED lines=11> */
.L_x_51:
[----:B------:R-:W-:Y:S05]  /*2680*/  BSYNC B1 ;  /* 0x0000000000017941 */ /* 0x000fea0003800000 */
.L_x_50:
[----:B-1----:R-:W-:Y:S01]  /*2690*/  @!P4 IMAD R3, R34, R153, R12 ;  /* 0x000000992203c224 */ /* 0x002fe200078e020c */
[----:B------:R-:W-:Y:S04]  /*26a0*/  BSSY B1, `(.L_x_52) ;  /* 0x0000006000017945 */ /* 0x000fe80003800000 */
[----:B------:R1:W-:Y:S01]  /*26b0*/  @!P4 STG.E.U8 desc[UR36][R6.64+0x10], R3 ;  /* 0x000010030600c986 */ /* 0x0003e2000c101124 */
[----:B------:R-:W-:Y:S05]  /*26c0*/  @P3 BRA `(.L_x_53) ;  /* 0x00000000000c3947 */ /* 0x000fea0003800000 */
[----:B--2---:R-:W1:Y:S02]  /*26d0*/  LDG.E.U8 R155, desc[UR36][R10.64+0x11] ;  /* 0x000011240a9b7981 */ /* 0x004e64000c1e1100 */
[----:B-1----:R-:W-:-:S05]  /*26e0*/  PRMT R3, R155, 0x8880, RZ ;  /* 0x000088809b037816 */ /* 0x002fca00000000ff */
[----:B------:R-:W-:-:S07]  /*26f0*/  IMAD R12, R3, R154, RZ ;  /* 0x0000009a030c7224 */ /* 0x000fce00078e02ff */
.L_x_53:
[----:B------:R-:W-:Y:S05]  /*2700*/  BSYNC B1 ;  /* 0x0000000000017941 */ /* 0x000fea0003800000 */
.L_x_52:
[----:B------:R-:W-:Y:S01]  /*2710*/  @!P3 IMAD R35, R35, R153, R12 ;  /* 0x000000992323b224 */ /* 0x000fe200078e020c */
[----:B------:R-:W-:Y:S04]  /*2720*/  BSSY B1, `(.L_x_54) ;  /* 0x0000006000017945 */ /* 0x000fe80003800000 */
[----:B------:R0:W-:Y:S01]  /*2730*/  @!P3 STG.E.U8 desc[UR36][R6.64+0x11], R35 ;  /* 0x000011230600b986 */ /* 0x0001e2000c101124 */
[----:B------:R-:W-:Y:S05]  /*2740*/  @P5 BRA `(.L_x_55) ;  /* 0x00000000000c5947 */ /* 0x000fea0003800000 */
[----:B--2---:R-:W1:Y:S02]  /*2750*/  LDG.E.U8 R155, desc[UR36][R8.64+0x18] ;  /* 0x00001824089b7981 */ /* 0x004e64000c1e1100 */
[----:B-1----:R-:W-:-:S05]  /*2760*/  PRMT R3, R155, 0x8880, RZ ;  /* 0x000088809b037816 */ /* 0x002fca00000000ff */
[----:B------:R-:W-:-:S07]  /*2770*/  IMAD R12, R3, R154, RZ ;  /* 0x0000009a030c7224 */ /* 0x000fce00078e02ff */
.L_x_55:
[----:B------:R-:W-:Y:S05]  /*2780*/  BSYNC B1 ;  /* 0x0000000000017941 */ /* 0x000fea0003800000 */
.L_x_54:
[----:B-1----:R-:W-:Y:S01]  /*2790*/  @!P5 IMAD R3, R36, R153, R12 ;  /* 0x000000992403d224 */ /* 0x002fe200078e020c */
[----:B------:R-:W-:Y:S04]  /*27a0*/  BSSY B1, `(.L_x_56) ;  /* 0x0000006000017945 */ /* 0x000fe80003800000 */
[----:B------:R1:W-:Y:S01]  /*27b0*/  @!P5 STG.E.U8 desc[UR36][R4.64+0x18], R3 ;  /* 0x000018030400d986 */ /* 0x0003e2000c101124 */
[----:B------:R-:W-:Y:S05]  /*27c0*/  @P2 BRA `(.L_x_57) ;  /* 0x00000000000c2947 */ /* 0x000fea0003800000 */
[----:B--2---:R-:W1:Y:S02]  /*27d0*/  LDG.E.U8 R155, desc[UR36][R8.64+0x19] ;  /* 0x00001924089b7981 */ /* 0x004e64000c1e1100 */
[----:B-1----:R-:W-:-:S05]  /*27e0*/  PRMT R3, R155, 0x8880, RZ ;  /* 0x000088809b037816 */ /* 0x002fca00000000ff */
[----:B------:R-:W-:-:S07]  /*27f0*/  IMAD R12, R3, R154, RZ ;  /* 0x0000009a030c7224 */ /* 0x000fce00078e02ff */
.L_x_57:
[----:B------:R-:W-:Y:S05]  /*2800*/  BSYNC B1 ;  /* 0x0000000000017941 */ /* 0x000fea0003800000 */
.L_x_56:
        /* <DEDUP_REMOVED lines=11> */
.L_x_59:
[----:B------:R-:W-:Y:S05]  /*28c0*/  BSYNC B1 ;  /* 0x0000000000017941 */ /* 0x000fea0003800000 */
.L_x_58:
[----:B-1----:R-:W-:Y:S01]  /*28d0*/  @!P4 IMAD R3, R38, R153, R12 ;  /* 0x000000992603c224 */ /* 0x002fe200078e020c */
[----:B------:R-:W-:Y:S04]  /*28e0*/  BSSY B1, `(.L_x_60) ;  /* 0x0000006000017945 */ /* 0x000fe80003800000 */
[----:B------:R1:W-:Y:S01]  /*28f0*/  @!P4 STG.E.U8 desc[UR36][R6.64+0x18], R3 ;  /* 0x000018030600c986 */ /* 0x0003e2000c101124 */
[----:B------:R-:W-:Y:S05]  /*2900*/  @P3 BRA `(.L_x_61) ;  /* 0x00000000000c3947 */ /* 0x000fea0003800000 */
[----:B--2---:R-:W1:Y:S02]  /*2910*/  LDG.E.U8 R155, desc[UR36][R10.64+0x19] ;  /* 0x000019240a9b7981 */ /* 0x004e64000c1e1100 */
[----:B-1----:R-:W-:-:S05]  /*2920*/  PRMT R3, R155, 0x8880, RZ ;  /* 0x000088809b037816 */ /* 0x002fca00000000ff */
[----:B------:R-:W-:-:S07]  /*2930*/  IMAD R12, R3, R154, RZ ;  /* 0x0000009a030c7224 */ /* 0x000fce00078e02ff */
.L_x_61:
[----:B------:R-:W-:Y:S05]  /*2940*/  BSYNC B1 ;  /* 0x0000000000017941 */ /* 0x000fea0003800000 */
.L_x_60:
[----:B------:R-:W-:Y:S01]  /*2950*/  @!P3 IMAD R39, R39, R153, R12 ;  /* 0x000000992727b224 */ /* 0x000fe200078e020c */
[----:B------:R-:W-:Y:S04]  /*2960*/  BSSY B1, `(.L_x_62) ;  /* 0x0000006000017945 */ /* 0x000fe80003800000 */
[----:B------:R0:W-:Y:S01]  /*2970*/  @!P3 STG.E.U8 desc[UR36][R6.64+0x19], R39 ;  /* 0x000019270600b986 */ /* 0x0001e2000c101124 */
[----:B------:R-:W-:Y:S05]  /*2980*/  @P5 BRA `(.L_x_63) ;  /* 0x00000000000c5947 */ /* 0x000fea0003800000 */
[----:B--2---:R-:W1:Y:S02]  /*2990*/  LDG.E.U8 R155, desc[UR36][R8.64+0x20] ;  /* 0x00002024089b7981 */ /* 0x004e64000c1e1100 */
[----:B-1----:R-:W-:-:S05]  /*29a0*/  PRMT R3, R155, 0x8880, RZ ;  /* 0x000088809b037816 */ /* 0x002fca00000000ff */
[----:B------:R-:W-:-:S07]  /*29b0*/  IMAD R12, R3, R154, RZ ;  /* 0x0000009a030c7224 */ /* 0x000fce00078e02ff */
.L_x_63:
[----:B------:R-:W-:Y:S05]  /*29c0*/  BSYNC B1 ;  /* 0x0000000000017941 */ /* 0x000fea0003800000 */
.L_x_62:
[----:B-1----:R-:W-:Y:S01]  /*29d0*/  @!P5 IMAD R3, R40, R153, R12 ;  /* 0x000000992803d224 */ /* 0x002fe200078e020c */
[----:B------:R-:W-:Y:S04]  /*29e0*/  BSSY B1, `(.L_x_64) ;  /* 0x0000006000017945 */ /* 0x000fe80003800000 */
[----:B------:R1:W-:Y:S01]  /*29f0*/  @!P5 STG.E.U8 desc[UR36][R4.64+0x20], R3 ;  /* 0x000020030400d986 */ /* 0x0003e2000c101124 */
[----:B------:R-:W-:Y:S05]  /*2a00*/  @P2 BRA `(.L_x_65) ;  /* 0x00000000000c2947 */ /* 0x000fea0003800000 */
[----:B--2---:R-:W1:Y:S02]  /*2a10*/  LDG.E.U8 R155, desc[UR36][R8.64+0x21] ;  /* 0x00002124089b7981 */ /* 0x004e64000c1e1100 */
[----:B-1----:R-:W-:-:S05]  /*2a20*/  PRMT R3, R155, 0x8880, RZ ;  /* 0x000088809b037816 */ /* 0x002fca00000000ff */
[----:B------:R-:W-:-:S07]  /*2a30*/  IMAD R12, R3, R154, RZ ;  /* 0x0000009a030c7224 */ /* 0x000fce00078e02ff */
.L_x_65:
[----:B------:R-:W-:Y:S05]  /*2a40*/  BSYNC B1 ;  /* 0x0000000000017941 */ /* 0x000fea0003800000 */
.L_x_64:
        /* <DEDUP_REMOVED lines=11> */
.L_x_67:
[----:B------:R-:W-:Y:S05]  /*2b00*/  BSYNC B1 ;  /* 0x0000000000017941 */ /* 0x000fea0003800000 */
.L_x_66:
[----:B-1----:R-:W-:Y:S01]  /*2b10*/  @!P4 IMAD R3, R42, R153, R12 ;  /* 0x000000992a03c224 */ /* 0x002fe200078e020c */
[----:B------:R-:W-:Y:S04]  /*2b20*/  BSSY B1, `(.L_x_68) ;  /* 0x0000006000017945 */ /* 0x000fe80003800000 */
[----:B------:R1:W-:Y:S01]  /*2b30*/  @!P4 STG.E.U8 desc[UR36][R6.64+0x20], R3 ;  /* 0x000020030600c986 */ /* 0x0003e2000c101124 */
[----:B------:R-:W-:Y:S05]  /*2b40*/  @P3 BRA `(.L_x_69) ;  /* 0x00000000000c3947 */ /* 0x000fea0003800000 */
[----:B--2---:R-:W1:Y:S02]  /*2b50*/  LDG.E.U8 R155, desc[UR36][R10.64+0x21] ;  /* 0x000021240a9b7981 */ /* 0x004e64000c1e1100 */
[----:B-1----:R-:W-:-:S05]  /*2b60*/  PRMT R3, R155, 0x8880, RZ ;  /* 0x000088809b037816 */ /* 0x002fca00000000ff */
[----:B------:R-:W-:-:S07]  /*2b70*/  IMAD R12, R3, R154, RZ ;  /* 0x0000009a030c7224 */ /* 0x000fce00078e02ff */
.L_x_69:
[----:B------:R-:W-:Y:S05]  /*2b80*/  BSYNC B1 ;  /* 0x0000000000017941 */ /* 0x000fea0003800000 */
.L_x_68:
[----:B------:R-:W-:Y:S01]  /*2b90*/  @!P3 IMAD R43, R43, R153, R12 ;  /* 0x000000992b2bb224 */ /* 0x000fe200078e020c */
[----:B------:R-:W-:Y:S04]  /*2ba0*/  BSSY B1, `(.L_x_70) ;  /* 0x0000006000017945 */ /* 0x000fe80003800000 */
[----:B------:R0:W-:Y:S01]  /*2bb0*/  @!P3 STG.E.U8 desc[UR36][R6.64+0x21], R43 ;  /* 0x0000212b0600b986 */ /* 0x0001e2000c101124 */
[----:B------:R-:W-:Y:S05]  /*2bc0*/  @P5 BRA `(.L_x_71) ;  /* 0x00000000000c5947 */ /* 0x000fea0003800000 */
[----:B--2---:R-:W1:Y:S02]  /*2bd0*/  LDG.E.U8 R155, desc[UR36][R8.64+0x28] ;  /* 0x00002824089b7981 */ /* 0x004e64000c1e1100 */
[----:B-1----:R-:W-:-:S05]  /*2be0*/  PRMT R3, R155, 0x8880, RZ ;  /* 0x000088809b037816 */ /* 0x002fca00000000ff */
[----:B------:R-:W-:-:S07]  /*2bf0*/  IMAD R12, R3, R154, RZ ;  /* 0x0000009a030c7224 */ /* 0x000fce00078e02ff */
.L_x_71:
[----:B------:R-:W-:Y:S05]  /*2c00*/  BSYNC B1 ;  /* 0x0000000000017941 */ /* 0x000fea0003800000 */
.L_x_70:
[----:B-1----:R-:W-:Y:S01]  /*2c10*/  @!P5 IMAD R3, R44, R153, R12 ;  /* 0x000000992c03d224 */ /* 0x002fe200078e020c */
[----:B------:R-:W-:Y:S04]  /*2c20*/  BSSY B1, `(.L_x_72) ;  /* 0x0000006000017945 */ /* 0x000fe80003800000 */
[----:B------:R1:W-:Y:S01]  /*2c30*/  @!P5 STG.E.U8 desc[UR36][R4.64+0x28], R3 ;  /* 0x000028030400d986 */ /* 0x0003e2000c101124 */
[----:B------:R-:W-:Y:S05]  /*2c40*/  @P2 BRA `(.L_x_73) ;  /* 0x00000000000c2947 */ /* 0x000fea0003800000 */
[----:B--2---:R-:W1:Y:S02]  /*2c50*/  LDG.E.U8 R155, desc[UR36][R8.64+0x29] ;  /* 0x00002924089b7981 */ /* 0x004e64000c1e1100 */
[----:B-1----:R-:W-:-:S05]  /*2c60*/  PRMT R3, R155, 0x8880, RZ ;  /* 0x000088809b037816 */ /* 0x002fca00000000ff */
[----:B------:R-:W-:-:S07]  /*2c70*/  IMAD R12, R3, R154, RZ ;  /* 0x0000009a030c7224 */ /* 0x000fce00078e02ff */
.L_x_73:
[----:B------:R-:W-:Y:S05]  /*2c80*/  BSYNC B1 ;  /* 0x0000000000017941 */ /* 0x000fea0003800000 */
.L_x_72:
        /* <DEDUP_REMOVED lines=11> */
.L_x_75:
[----:B------:R-:W-:Y:S05]  /*2d40*/  BSYNC B1 ;  /* 0x0000000000017941 */ /* 0x000fea0003800000 */
.L_x_74:
[----:B-1----:R-:W-:Y:S01]  /*2d50*/  @!P4 IMAD R3, R46, R153, R12 ;  /* 0x000000992e03c224 */ /* 0x002fe200078e020c */
[----:B------:R-:W-:Y:S04]  /*2d60*/  BSSY B1, `(.L_x_76) ;  /* 0x0000006000017945 */ /* 0x000fe80003800000 */
[----:B------:R1:W-:Y:S01]  /*2d70*/  @!P4 STG.E.U8 desc[UR36][R6.64+0x28], R3 ;  /* 0x000028030600c986 */ /* 0x0003e2000c101124 */
[----:B------:R-:W-:Y:S05]  /*2d80*/  @P3 BRA `(.L_x_77) ;  /* 0x00000000000c3947 */ /* 0x000fea0003800000 */
[----:B--2---:R-:W1:Y:S02]  /*2d90*/  LDG.E.U8 R155, desc[UR36][R10.64+0x29] ;  /* 0x000029240a9b7981 */ /* 0x004e64000c1e1100 */
[----:B-1----:R-:W-:-:S05]  /*2da0*/  PRMT R3, R155, 0x8880, RZ ;  /* 0x000088809b037816 */ /* 0x002fca00000000ff */
[----:B------:R-:W-:-:S07]  /*2db0*/  IMAD R12, R3, R154, RZ ;  /* 0x0000009a030c7224 */ /* 0x000fce00078e02ff */
.L_x_77:
[----:B------:R-:W-:Y:S05]  /*2dc0*/  BSYNC B1 ;  /* 0x0000000000017941 */ /* 0x000fea0003800000 */
.L_x_76:
[----:B------:R-:W-:Y:S01]  /*2dd0*/  @!P3 IMAD R47, R47, R153, R12 ;  /* 0x000000992f2fb224 */ /* 0x000fe200078e020c */
[----:B------:R-:W-:Y:S04]  /*2de0*/  BSSY B1, `(.L_x_78) ;  /* 0x0000006000017945 */ /* 0x000fe80003800000 */
[----:B------:R0:W-:Y:S01]  /*2df0*/  @!P3 STG.E.U8 desc[UR36][R6.64+0x29], R47 ;  /* 0x0000292f0600b986 */ /* 0x0001e2000c101124 */
[----:B------:R-:W-:Y:S05]  /*2e00*/  @P5 BRA `(.L_x_79) ;  /* 0x00000000000c5947 */ /* 0x000fea0003800000 */
[----:B--2---:R-:W1:Y:S02]  /*2e10*/  LDG.E.U8 R155, desc[UR36][R8.64+0x30] ;  /* 0x00003024089b7981 */ /* 0x004e64000c1e1100 */
[----:B-1----:R-:W-:-:S05]  /*2e20*/  PRMT R3, R155, 0x8880, RZ ;  /* 0x000088809b037816 */ /* 0x002fca00000000ff */
[----:B------:R-:W-:-:S07]  /*2e30*/  IMAD R12, R3, R154, RZ ;  /* 0x0000009a030c7224 */ /* 0x000fce00078e02ff */
.L_x_79:
[----:B------:R-:W-:Y:S05]  /*2e40*/  BSYNC B1 ;  /* 0x0000000000017941 */ /* 0x000fea0003800000 */
.L_x_78:
[----:B-1----:R-:W-:Y:S01]  /*2e50*/  @!P5 IMAD R3, R48, R153, R12 ;  /* 0x000000993003d224 */ /* 0x002fe200078e020c */
[----:B------:R-:W-:Y:S04]  /*2e60*/  BSSY B1, `(.L_x_80) ;  /* 0x0000006000017945 */ /* 0x000fe80003800000 */
[----:B------:R1:W-:Y:S01]  /*2e70*/  @!P5 STG.E.U8 desc[UR36][R4.64+0x30], R3 ;  /* 0x000030030400d986 */ /* 0x0003e2000c101124 */
[----:B------:R-:W-:Y:S05]  /*2e80*/  @P2 BRA `(.L_x_81) ;  /* 0x00000000000c2947 */ /* 0x000fea0003800000 */
[----:B--2---:R-:W1:Y:S02]  /*2e90*/  LDG.E.U8 R155, desc[UR36][R8.64+0x31] ;  /* 0x00003124089b7981 */ /* 0x004e64000c1e1100 */
[----:B-1----:R-:W-:-:S05]  /*2ea0*/  PRMT R3, R155, 0x8880, RZ ;  /* 0x000088809b037816 */ /* 0x002fca00000000ff */
[----:B------:R-:W-:-:S07]  /*2eb0*/  IMAD R12, R3, R154, RZ ;  /* 0x0000009a030c7224 */ /* 0x000fce00078e02ff */
.L_x_81:
[----:B------:R-:W-:Y:S05]  /*2ec0*/  BSYNC B1 ;  /* 0x0000000000017941 */ /* 0x000fea0003800000 */
.L_x_80:
        /* <DEDUP_REMOVED lines=11> */
.L_x_83:
[----:B------:R-:W-:Y:S05]  /*2f80*/  BSYNC B1 ;  /* 0x0000000000017941 */ /* 0x000fea0003800000 */
.L_x_82:
[----:B-1----:R-:W-:Y:S01]  /*2f90*/  @!P4 IMAD R3, R50, R153, R12 ;  /* 0x000000993203c224 */ /* 0x002fe200078e020c */
[----:B------:R-:W-:Y:S04]  /*2fa0*/  BSSY B1, `(.L_x_84) ;  /* 0x0000006000017945 */ /* 0x000fe80003800000 */
[----:B------:R1:W-:Y:S01]  /*2fb0*/  @!P4 STG.E.U8 desc[UR36][R6.64+0x30], R3 ;  /* 0x000030030600c986 */ /* 0x0003e2000c101124 */
[----:B------:R-:W-:Y:S05]  /*2fc0*/  @P3 BRA `(.L_x_85) ;  /* 0x00000000000c3947 */ /* 0x000fea0003800000 */
[----:B--2---:R-:W1:Y:S02]  /*2fd0*/  LDG.E.U8 R155, desc[UR36][R10.64+0x31] ;  /* 0x000031240a9b7981 */ /* 0x004e64000c1e1100 */
[----:B-1----:R-:W-:-:S05]  /*2fe0*/  PRMT R3, R155, 0x8880, RZ ;  /* 0x000088809b037816 */ /* 0x002fca00000000ff */
[----:B------:R-:W-:-:S07]  /*2ff0*/  IMAD R12, R3, R154, RZ ;  /* 0x0000009a030c7224 */ /* 0x000fce00078e02ff */
.L_x_85:
[----:B------:R-:W-:Y:S05]  /*3000*/  BSYNC B1 ;  /* 0x0000000000017941 */ /* 0x000fea0003800000 */
.L_x_84:
[----:B------:R-:W-:Y:S01]  /*3010*/  @!P3 IMAD R51, R51, R153, R12 ;  /* 0x000000993333b224 */ /* 0x000fe200078e020c */
[----:B------:R-:W-:Y:S04]  /*3020*/  BSSY B1, `(.L_x_86) ;  /* 0x0000006000017945 */ /* 0x000fe80003800000 */
[----:B------:R0:W-:Y:S01]  /*3030*/  @!P3 STG.E.U8 desc[UR36][R6.64+0x31], R51 ;  /* 0x000031330600b986 */ /* 0x0001e2000c101124 */
[----:B------:R-:W-:Y:S05]  /*3040*/  @P5 BRA `(.L_x_87) ;  /* 0x00000000000c5947 */ /* 0x000fea0003800000 */
[----:B--2---:R-:W1:Y:S02]  /*3050*/  LDG.E.U8 R155, desc[UR36][R8.64+0x38] ;  /* 0x00003824089b7981 */ /* 0x004e64000c1e1100 */
[----:B-1----:R-:W-:-:S05]  /*3060*/  PRMT R3, R155, 0x8880, RZ ;  /* 0x000088809b037816 */ /* 0x002fca00000000ff */
[----:B------:R-:W-:-:S07]  /*3070*/  IMAD R12, R3, R154, RZ ;  /* 0x0000009a030c7224 */ /* 0x000fce00078e02ff */
.L_x_87:
[----:B------:R-:W-:Y:S05]  /*3080*/  BSYNC B1 ;  /* 0x0000000000017941 */ /* 0x000fea0003800000 */
.L_x_86:
[----:B-1----:R-:W-:Y:S01]  /*3090*/  @!P5 IMAD R3, R52, R153, R12 ;  /* 0x000000993403d224 */ /* 0x002fe200078e020c */
[----:B------:R-:W-:Y:S04]  /*30a0*/  BSSY B1, `(.L_x_88) ;  /* 0x0000006000017945 */ /* 0x000fe80003800000 */
[----:B------:R1:W-:Y:S01]  /*30b0*/  @!P5 STG.E.U8 desc[UR36][R4.64+0x38], R3 ;  /* 0x000038030400d986 */ /* 0x0003e2000c101124 */
[----:B------:R-:W-:Y:S05]  /*30c0*/  @P2 BRA `(.L_x_89) ;  /* 0x00000000000c2947 */ /* 0x000fea0003800000 */
[----:B--2---:R-:W1:Y:S02]  /*30d0*/  LDG.E.U8 R155, desc[UR36][R8.64+0x39] ;  /* 0x00003924089b7981 */ /* 0x004e64000c1e1100 */
[----:B-1----:R-:W-:-:S05]  /*30e0*/  PRMT R3, R155, 0x8880, RZ ;  /* 0x000088809b037816 */ /* 0x002fca00000000ff */
[----:B------:R-:W-:-:S07]  /*30f0*/  IMAD R12, R3, R154, RZ ;  /* 0x0000009a030c7224 */ /* 0x000fce00078e02ff */
.L_x_89:
[----:B------:R-:W-:Y:S05]  /*3100*/  BSYNC B1 ;  /* 0x0000000000017941 */ /* 0x000fea0003800000 */
.L_x_88:
        /* <DEDUP_REMOVED lines=11> */
.L_x_91:
[----:B------:R-:W-:Y:S05]  /*31c0*/  BSYNC B1 ;  /* 0x0000000000017941 */ /* 0x000fea0003800000 */
.L_x_90:
[----:B-1----:R-:W-:Y:S01]  /*31d0*/  @!P4 IMAD R3, R54, R153, R12 ;  /* 0x000000993603c224 */ /* 0x002fe200078e020c */
[----:B------:R-:W-:Y:S04]  /*31e0*/  BSSY B1, `(.L_x_92) ;  /* 0x0000006000017945 */ /* 0x000fe80003800000 */
[----:B------:R1:W-:Y:S01]  /*31f0*/  @!P4 STG.E.U8 desc[UR36][R6.64+0x38], R3 ;  /* 0x000038030600c986 */ /* 0x0003e2000c101124 */
[----:B------:R-:W-:Y:S05]  /*3200*/  @P3 BRA `(.L_x_93) ;  /* 0x00000000000c3947 */ /* 0x000fea0003800000 */
[----:B--2---:R-:W1:Y:S02]  /*3210*/  LDG.E.U8 R155, desc[UR36][R10.64+0x39] ;  /* 0x000039240a9b7981 */ /* 0x004e64000c1e1100 */
[----:B-1----:R-:W-:-:S05]  /*3220*/  PRMT R3, R155, 0x8880, RZ ;  /* 0x000088809b037816 */ /* 0x002fca00000000ff */
[----:B------:R-:W-:-:S07]  /*3230*/  IMAD R12, R3, R154, RZ ;  /* 0x0000009a030c7224 */ /* 0x000fce00078e02ff */
.L_x_93:
[----:B------:R-:W-:Y:S05]  /*3240*/  BSYNC B1 ;  /* 0x0000000000017941 */ /* 0x000fea0003800000 */
.L_x_92:
[----:B------:R-:W-:Y:S01]  /*3250*/  @!P3 IMAD R55, R55, R153, R12 ;  /* 0x000000993737b224 */ /* 0x000fe200078e020c */
[----:B------:R-:W-:Y:S04]  /*3260*/  BSSY B1, `(.L_x_94) ;  /* 0x0000006000017945 */ /* 0x000fe80003800000 */
[----:B------:R0:W-:Y:S01]  /*3270*/  @!P3 STG.E.U8 desc[UR36][R6.64+0x39], R55 ;  /* 0x000039370600b986 */ /* 0x0001e2000c101124 */
[----:B------:R-:W-:Y:S05]  /*3280*/  @P5 BRA `(.L_x_95) ;  /* 0x00000000000c5947 */ /* 0x000fea0003800000 */
[----:B--2---:R-:W1:Y:S02]  /*3290*/  LDG.E.U8 R155, desc[UR36][R8.64+0x40] ;  /* 0x00004024089b7981 */ /* 0x004e64000c1e1100 */
[----:B-1----:R-:W-:-:S05]  /*32a0*/  PRMT R3, R155, 0x8880, RZ ;  /* 0x000088809b037816 */ /* 0x002fca00000000ff */
[----:B------:R-:W-:-:S07]  /*32b0*/  IMAD R12, R3, R154, RZ ;  /* 0x0000009a030c7224 */ /* 0x000fce00078e02ff */
.L_x_95:
[----:B------:R-:W-:Y:S05]  /*32c0*/  BSYNC B1 ;  /* 0x0000000000017941 */ /* 0x000fea0003800000 */
.L_x_94:
[----:B-1----:R-:W-:Y:S01]  /*32d0*/  @!P5 IMAD R3, R56, R153, R12 ;  /* 0x000000993803d224 */ /* 0x002fe200078e020c */
[----:B------:R-:W-:Y:S04]  /*32e0*/  BSSY B1, `(.L_x_96) ;  /* 0x0000006000017945 */ /* 0x000fe80003800000 */
[----:B------:R1:W-:Y:S01]  /*32f0*/  @!P5 STG.E.U8 desc[UR36][R4.64+0x40], R3 ;  /* 0x000040030400d986 */ /* 0x0003e2000c101124 */
[----:B------:R-:W-:Y:S05]  /*3300*/  @P2 BRA `(.L_x_97) ;  /* 0x00000000000c2947 */ /* 0x000fea0003800000 */
[----:B--2---:R-:W1:Y:S02]  /*3310*/  LDG.E.U8 R155, desc[UR36][R8.64+0x41] ;  /* 0x00004124089b7981 */ /* 0x004e64000c1e1100 */
[----:B-1----:R-:W-:-:S05]  /*3320*/  PRMT R3, R155, 0x8880, RZ ;  /* 0x000088809b037816 */ /* 0x002fca00000000ff */
[----:B------:R-:W-:-:S07]  /*3330*/  IMAD R12, R3, R154, RZ ;  /* 0x0000009a030c7224 */ /* 0x000fce00078e02ff */
.L_x_97:
[----:B------:R-:W-:Y:S05]  /*3340*/  BSYNC B1 ;  /* 0x0000000000017941 */ /* 0x000fea0003800000 */
.L_x_96:
        /* <DEDUP_REMOVED lines=11> */
.L_x_99:
[----:B------:R-:W-:Y:S05]  /*3400*/  BSYNC B1 ;  /* 0x0000000000017941 */ /* 0x000fea0003800000 */
.L_x_98:
[----:B-1----:R-:W-:Y:S01]  /*3410*/  @!P4 IMAD R3, R58, R153, R12 ;  /* 0x000000993a03c224 */ /* 0x002fe200078e020c */
[----:B------:R-:W-:Y:S04]  /*3420*/  BSSY B1, `(.L_x_100) ;  /* 0x0000006000017945 */ /* 0x000fe80003800000 */
[----:B------:R1:W-:Y:S01]  /*3430*/  @!P4 STG.E.U8 desc[UR36][R6.64+0x40], R3 ;  /* 0x000040030600c986 */ /* 0x0003e2000c101124 */
[----:B------:R-:W-:Y:S05]  /*3440*/  @P3 BRA `(.L_x_101) ;  /* 0x00000000000c3947 */ /* 0x000fea0003800000 */
[----:B--2---:R-:W1:Y:S02]  /*3450*/  LDG.E.U8 R155, desc[UR36][R10.64+0x41] ;  /* 0x000041240a9b7981 */ /* 0x004e64000c1e1100 */
[----:B-1----:R-:W-:-:S05]  /*3460*/  PRMT R3, R155, 0x8880, RZ ;  /* 0x000088809b037816 */ /* 0x002fca00000000ff */
[----:B------:R-:W-:-:S07]  /*3470*/  IMAD R12, R3, R154, RZ ;  /* 0x0000009a030c7224 */ /* 0x000fce00078e02ff */
.L_x_101:
[----:B------:R-:W-:Y:S05]  /*3480*/  BSYNC B1 ;  /* 0x0000000000017941 */ /* 0x000fea0003800000 */
.L_x_100:
[----:B------:R-:W-:Y:S01]  /*3490*/  @!P3 IMAD R59, R59, R153, R12 ;  /* 0x000000993b3bb224 */ /* 0x000fe200078e020c */
[----:B------:R-:W-:Y:S04]  /*34a0*/  BSSY B1, `(.L_x_102) ;  /* 0x0000006000017945 */ /* 0x000fe80003800000 */
[----:B------:R0:W-:Y:S01]  /*34b0*/  @!P3 STG.E.U8 desc[UR36][R6.64+0x41], R59 ;  /* 0x0000413b0600b986 */ /* 0x0001e2000c101124 */
[----:B------:R-:W-:Y:S05]  /*34c0*/  @P5 BRA `(.L_x_103) ;  /* 0x00000000000c5947 */ /* 0x000fea0003800000 */
[----:B--2---:R-:W1:Y:S02]  /*34d0*/  LDG.E.U8 R155, desc[UR36][R8.64+0x48] ;  /* 0x00004824089b7981 */ /* 0x004e64000c1e1100 */
[----:B-1----:R-:W-:-:S05]  /*34e0*/  PRMT R3, R155, 0x8880, RZ ;  /* 0x000088809b037816 */ /* 0x002fca00000000ff */
[----:B------:R-:W-:-:S07]  /*34f0*/  IMAD R12, R3, R154, RZ ;  /* 0x0000009a030c7224 */ /* 0x000fce00078e02ff */
.L_x_103:
[----:B------:R-:W-:Y:S05]  /*3500*/  BSYNC B1 ;  /* 0x0000000000017941 */ /* 0x000fea0003800000 */
.L_x_102:
[----:B-1----:R-:W-:Y:S01]  /*3510*/  @!P5 IMAD R3, R60, R153, R12 ;  /* 0x000000993c03d224 */ /* 0x002fe200078e020c */
[----:B------:R-:W-:Y:S04]  /*3520*/  BSSY B1, `(.L_x_104) ;  /* 0x0000006000017945 */ /* 0x000fe80003800000 */
[----:B------:R1:W-:Y:S01]  /*3530*/  @!P5 STG.E.U8 desc[UR36][R4.64+0x48], R3 ;  /* 0x000048030400d986 */ /* 0x0003e2000c101124 */
[----:B------:R-:W-:Y:S05]  /*3540*/  @P2 BRA `(.L_x_105) ;  /* 0x00000000000c2947 */ /* 0x000fea0003800000 */
[----:B--2---:R-:W1:Y:S02]  /*3550*/  LDG.E.U8 R155, desc[UR36][R8.64+0x49] ;  /* 0x00004924089b7981 */ /* 0x004e64000c1e1100 */
[----:B-1----:R-:W-:-:S05]  /*3560*/  PRMT R3, R155, 0x8880, RZ ;  /* 0x000088809b037816 */ /* 0x002fca00000000ff */
[----:B------:R-:W-:-:S07]  /*3570*/  IMAD R12, R3, R154, RZ ;  /* 0x0000009a030c7224 */ /* 0x000fce00078e02ff */
.L_x_105:
[----:B------:R-:W-:Y:S05]  /*3580*/  BSYNC B1 ;  /* 0x0000000000017941 */ /* 0x000fea0003800000 */
.L_x_104:
        /* <DEDUP_REMOVED lines=11> */
.L_x_107:
[----:B------:R-:W-:Y:S05]  /*3640*/  BSYNC B1 ;  /* 0x0000000000017941 */ /* 0x000fea0003800000 */
.L_x_106:
[----:B-1----:R-:W-:Y:S01]  /*3650*/  @!P4 IMAD R3, R62, R153, R12 ;  /* 0x000000993e03c224 */ /* 0x002fe200078e020c */
[----:B------:R-:W-:Y:S04]  /*3660*/  BSSY B1, `(.L_x_108) ;  /* 0x0000006000017945 */ /* 0x000fe80003800000 */
[----:B------:R1:W-:Y:S01]  /*3670*/  @!P4 STG.E.U8 desc[UR36][R6.64+0x48], R3 ;  /* 0x000048030600c986 */ /* 0x0003e2000c101124 */
[----:B------:R-:W-:Y:S05]  /*3680*/  @P3 BRA `(.L_x_109) ;  /* 0x00000000000c3947 */ /* 0x000fea0003800000 */
[----:B--2---:R-:W1:Y:S02]  /*3690*/  LDG.E.U8 R155, desc[UR36][R10.64+0x49] ;  /* 0x000049240a9b7981 */ /* 0x004e64000c1e1100 */
[----:B-1----:R-:W-:-:S05]  /*36a0*/  PRMT R3, R155, 0x8880, RZ ;  /* 0x000088809b037816 */ /* 0x002fca00000000ff */
[----:B------:R-:W-:-:S07]  /*36b0*/  IMAD R12, R3, R154, RZ ;  /* 0x0000009a030c7224 */ /* 0x000fce00078e02ff */
.L_x_109:
[----:B------:R-:W-:Y:S05]  /*36c0*/  BSYNC B1 ;  /* 0x0000000000017941 */ /* 0x000fea0003800000 */
.L_x_108:
[----:B------:R-:W-:Y:S01]  /*36d0*/  @!P3 IMAD R63, R63, R153, R12 ;  /* 0x000000993f3fb224 */ /* 0x000fe200078e020c */
[----:B------:R-:W-:Y:S04]  /*36e0*/  BSSY B1, `(.L_x_110) ;  /* 0x0000006000017945 */ /* 0x000fe80003800000 */
[----:B------:R0:W-:Y:S01]  /*36f0*/  @!P3 STG.E.U8 desc[UR36][R6.64+0x49], R63 ;  /* 0x0000493f0600b986 */ /* 0x0001e2000c101124 */
[----:B------:R-:W-:Y:S05]  /*3700*/  @P5 BRA `(.L_x_111) ;  /* 0x00000000000c5947 */ /* 0x000fea0003800000 */
[----:B--2---:R-:W1:Y:S02]  /*3710*/  LDG.E.U8 R155, desc[UR36][R8.64+0x50] ;  /* 0x00005024089b7981 */ /* 0x004e64000c1e1100 */
[----:B-1----:R-:W-:-:S05]  /*3720*/  PRMT R3, R155, 0x8880, RZ ;  /* 0x000088809b037816 */ /* 0x002fca00000000ff */
[----:B------:R-:W-:-:S07]  /*3730*/  IMAD R12, R3, R154, RZ ;  /* 0x0000009a030c7224 */ /* 0x000fce00078e02ff */
.L_x_111:
[----:B------:R-:W-:Y:S05]  /*3740*/  BSYNC B1 ;  /* 0x0000000000017941 */ /* 0x000fea0003800000 */
.L_x_110:
[----:B-1----:R-:W-:Y:S01]  /*3750*/  @!P5 IMAD R3, R64, R153, R12 ;  /* 0x000000994003d224 */ /* 0x002fe200078e020c */
[----:B------:R-:W-:Y:S04]  /*3760*/  BSSY B1, `(.L_x_112) ;  /* 0x0000006000017945 */ /* 0x000fe80003800000 */
[----:B------:R1:W-:Y:S01]  /*3770*/  @!P5 STG.E.U8 desc[UR36][R4.64+0x50], R3 ;  /* 0x000050030400d986 */ /* 0x0003e2000c101124 */
[----:B------:R-:W-:Y:S05]  /*3780*/  @P2 BRA `(.L_x_113) ;  /* 0x00000000000c2947 */ /* 0x000fea0003800000 */
[----:B--2---:R-:W1:Y:S02]  /*3790*/  LDG.E.U8 R155, desc[UR36][R8.64+0x51] ;  /* 0x00005124089b7981 */ /* 0x004e64000c1e1100 */
[----:B-1----:R-:W-:-:S05]  /*37a0*/  PRMT R3, R155, 0x8880, RZ ;  /* 0x000088809b037816 */ /* 0x002fca00000000ff */
[----:B------:R-:W-:-:S07]  /*37b0*/  IMAD R12, R3, R154, RZ ;  /* 0x0000009a030c7224 */ /* 0x000fce00078e02ff */
.L_x_113:
[----:B------:R-:W-:Y:S05]  /*37c0*/  BSYNC B1 ;  /* 0x0000000000017941 */ /* 0x000fea0003800000 */
.L_x_112:
        /* <DEDUP_REMOVED lines=11> */
.L_x_115:
[----:B------:R-:W-:Y:S05]  /*3880*/  BSYNC B1 ;  /* 0x0000000000017941 */ /* 0x000fea0003800000 */
.L_x_114:
[----:B-1----:R-:W-:Y:S01]  /*3890*/  @!P4 IMAD R3, R66, R153, R12 ;  /* 0x000000994203c224 */ /* 0x002fe200078e020c */
[----:B------:R-:W-:Y:S04]  /*38a0*/  BSSY B1, `(.L_x_116) ;  /* 0x0000006000017945 */ /* 0x000fe80003800000 */
[----:B------:R1:W-:Y:S01]  /*38b0*/  @!P4 STG.E.U8 desc[UR36][R6.64+0x50], R3 ;  /* 0x000050030600c986 */ /* 0x0003e2000c101124 */
[----:B------:R-:W-:Y:S05]  /*38c0*/  @P3 BRA `(.L_x_117) ;  /* 0x00000000000c3947 */ /* 0x000fea0003800000 */
[----:B--2---:R-:W1:Y:S02]  /*38d0*/  LDG.E.U8 R155, desc[UR36][R10.64+0x51] ;  /* 0x000051240a9b7981 */ /* 0x004e64000c1e1100 */
[----:B-1----:R-:W-:-:S05]  /*38e0*/  PRMT R3, R155, 0x8880, RZ ;  /* 0x000088809b037816 */ /* 0x002fca00000000ff */
[----:B------:R-:W-:-:S07]  /*38f0*/  IMAD R12, R3, R154, RZ ;  /* 0x0000009a030c7224 */ /* 0x000fce00078e02ff */
.L_x_117:
[----:B------:R-:W-:Y:S05]  /*3900*/  BSYNC B1 ;  /* 0x0000000000017941 */ /* 0x000fea0003800000 */
.L_x_116:
[----:B------:R-:W-:Y:S01]  /*3910*/  @!P3 IMAD R67, R67, R153, R12 ;  /* 0x000000994343b224 */ /* 0x000fe200078e020c */
[----:B------:R-:W-:Y:S04]  /*3920*/  BSSY B1, `(.L_x_118) ;  /* 0x0000006000017945 */ /* 0x000fe80003800000 */
[----:B------:R0:W-:Y:S01]  /*3930*/  @!P3 STG.E.U8 desc[UR36][R6.64+0x51], R67 ;  /* 0x000051430600b986 */ /* 0x0001e2000c101124 */
[----:B------:R-:W-:Y:S05]  /*3940*/  @P5 BRA `(.L_x_119) ;  /* 0x00000000000c5947 */ /* 0x000fea0003800000 */
[----:B--2---:R-:W1:Y:S02]  /*3950*/  LDG.E.U8 R155, desc[UR36][R8.64+0x58] ;  /* 0x00005824089b7981 */ /* 0x004e64000c1e1100 */
[----:B-1----:R-:W-:-:S05]  /*3960*/  PRMT R3, R155, 0x8880, RZ ;  /* 0x000088809b037816 */ /* 0x002fca00000000ff */
[----:B------:R-:W-:-:S07]  /*3970*/  IMAD R12, R3, R154, RZ ;  /* 0x0000009a030c7224 */ /* 0x000fce00078e02ff */
.L_x_119:
[----:B------:R-:W-:Y:S05]  /*3980*/  BSYNC B1 ;  /* 0x0000000000017941 */ /* 0x000fea0003800000 */
.L_x_118:
[----:B-1----:R-:W-:Y:S01]  /*3990*/  @!P5 IMAD R3, R68, R153, R12 ;  /* 0x000000994403d224 */ /* 0x002fe200078e020c */
[----:B------:R-:W-:Y:S04]  /*39a0*/  BSSY B1, `(.L_x_120) ;  /* 0x0000006000017945 */ /* 0x000fe80003800000 */
[----:B------:R1:W-:Y:S01]  /*39b0*/  @!P5 STG.E.U8 desc[UR36][R4.64+0x58], R3 ;  /* 0x000058030400d986 */ /* 0x0003e2000c101124 */
[----:B------:R-:W-:Y:S05]  /*39c0*/  @P2 BRA `(.L_x_121) ;  /* 0x00000000000c2947 */ /* 0x000fea0003800000 */
[----:B--2---:R-:W1:Y:S02]  /*39d0*/  LDG.E.U8 R155, desc[UR36][R8.64+0x59] ;  /* 0x00005924089b7981 */ /* 0x004e64000c1e1100 */
[----:B-1----:R-:W-:-:S05]  /*39e0*/  PRMT R3, R155, 0x8880, RZ ;  /* 0x000088809b037816 */ /* 0x002fca00000000ff */
[----:B------:R-:W-:-:S07]  /*39f0*/  IMAD R12, R3, R154, RZ ;  /* 0x0000009a030c7224 */ /* 0x000fce00078e02ff */
.L_x_121:
[----:B------:R-:W-:Y:S05]  /*3a00*/  BSYNC B1 ;  /* 0x0000000000017941 */ /* 0x000fea0003800000 */
.L_x_120:
        /* <DEDUP_REMOVED lines=11> */
.L_x_123:
[----:B------:R-:W-:Y:S05]  /*3ac0*/  BSYNC B1 ;  /* 0x0000000000017941 */ /* 0x000fea0003800000 */
.L_x_122:
[----:B-1----:R-:W-:Y:S01]  /*3ad0*/  @!P4 IMAD R3, R70, R153, R12 ;  /* 0x000000994603c224 */ /* 0x002fe200078e020c */
[----:B------:R-:W-:Y:S04]  /*3ae0*/  BSSY B1, `(.L_x_124) ;  /* 0x0000006000017945 */ /* 0x000fe80003800000 */
[----:B------:R1:W-:Y:S01]  /*3af0*/  @!P4 STG.E.U8 desc[UR36][R6.64+0x58], R3 ;  /* 0x000058030600c986 */ /* 0x0003e2000c101124 */
[----:B------:R-:W-:Y:S05]  /*3b00*/  @P3 BRA `(.L_x_125) ;  /* 0x00000000000c3947 */ /* 0x000fea0003800000 */
[----:B--2---:R-:W1:Y:S02]  /*3b10*/  LDG.E.U8 R155, desc[UR36][R10.64+0x59] ;  /* 0x000059240a9b7981 */ /* 0x004e64000c1e1100 */
[----:B-1----:R-:W-:-:S05]  /*3b20*/  PRMT R3, R155, 0x8880, RZ ;  /* 0x000088809b037816 */ /* 0x002fca00000000ff */
[----:B------:R-:W-:-:S07]  /*3b30*/  IMAD R12, R3, R154, RZ ;  /* 0x0000009a030c7224 */ /* 0x000fce00078e02ff */
.L_x_125:
[----:B------:R-:W-:Y:S05]  /*3b40*/  BSYNC B1 ;  /* 0x0000000000017941 */ /* 0x000fea0003800000 */
.L_x_124:
[----:B------:R-:W-:Y:S01]  /*3b50*/  @!P3 IMAD R71, R71, R153, R12 ;  /* 0x000000994747b224 */ /* 0x000fe200078e020c */
[----:B------:R-:W-:Y:S04]  /*3b60*/  BSSY B1, `(.L_x_126) ;  /* 0x0000006000017945 */ /* 0x000fe80003800000 */
[----:B------:R0:W-:Y:S01]  /*3b70*/  @!P3 STG.E.U8 desc[UR36][R6.64+0x59], R71 ;  /* 0x000059470600b986 */ /* 0x0001e2000c101124 */
[----:B------:R-:W-:Y:S05]  /*3b80*/  @P5 BRA `(.L_x_127) ;  /* 0x00000000000c5947 */ /* 0x000fea0003800000 */
[----:B--2---:R-:W1:Y:S02]  /*3b90*/  LDG.E.U8 R155, desc[UR36][R8.64+0x60] ;  /* 0x00006024089b7981 */ /* 0x004e64000c1e1100 */
[----:B-1----:R-:W-:-:S05]  /*3ba0*/  PRMT R3, R155, 0x8880, RZ ;  /* 0x000088809b037816 */ /* 0x002fca00000000ff */
[----:B------:R-:W-:-:S07]  /*3bb0*/  IMAD R12, R3, R154, RZ ;  /* 0x0000009a030c7224 */ /* 0x000fce00078e02ff */
.L_x_127:
[----:B------:R-:W-:Y:S05]  /*3bc0*/  BSYNC B1 ;  /* 0x0000000000017941 */ /* 0x000fea0003800000 */
.L_x_126:
[----:B-1----:R-:W-:Y:S01]  /*3bd0*/  @!P5 IMAD R3, R72, R153, R12 ;  /* 0x000000994803d224 */ /* 0x002fe200078e020c */
[----:B------:R-:W-:Y:S04]  /*3be0*/  BSSY B1, `(.L_x_128) ;  /* 0x0000006000017945 */ /* 0x000fe80003800000 */
[----:B------:R1:W-:Y:S01]  /*3bf0*/  @!P5 STG.E.U8 desc[UR36][R4.64+0x60], R3 ;  /* 0x000060030400d986 */ /* 0x0003e2000c101124 */
[----:B------:R-:W-:Y:S05]  /*3c00*/  @P2 BRA `(.L_x_129) ;  /* 0x00000000000c2947 */ /* 0x000fea0003800000 */
[----:B--2---:R-:W1:Y:S02]  /*3c10*/  LDG.E.U8 R155, desc[UR36][R8.64+0x61] ;  /* 0x00006124089b7981 */ /* 0x004e64000c1e1100 */
[----:B-1----:R-:W-:-:S05]  /*3c20*/  PRMT R3, R155, 0x8880, RZ ;  /* 0x000088809b037816 */ /* 0x002fca00000000ff */
[----:B------:R-:W-:-:S07]  /*3c30*/  IMAD R12, R3, R154, RZ ;  /* 0x0000009a030c7224 */ /* 0x000fce00078e02ff */
.L_x_129:
[----:B------:R-:W-:Y:S05]  /*3c40*/  BSYNC B1 ;  /* 0x0000000000017941 */ /* 0x000fea0003800000 */
.L_x_128:
        /* <DEDUP_REMOVED lines=11> */
.L_x_131:
[----:B------:R-:W-:Y:S05]  /*3d00*/  BSYNC B1 ;  /* 0x0000000000017941 */ /* 0x000fea0003800000 */
.L_x_130:
[----:B-1----:R-:W-:Y:S01]  /*3d10*/  @!P4 IMAD R3, R74, R153, R12 ;  /* 0x000000994a03c224 */ /* 0x002fe200078e020c */
[----:B------:R-:W-:Y:S04]  /*3d20*/  BSSY B1, `(.L_x_132) ;  /* 0x0000006000017945 */ /* 0x000fe80003800000 */
[----:B------:R1:W-:Y:S01]  /*3d30*/  @!P4 STG.E.U8 desc[UR36][R6.64+0x60], R3 ;  /* 0x000060030600c986 */ /* 0x0003e2000c101124 */
[----:B------:R-:W-:Y:S05]  /*3d40*/  @P3 BRA `(.L_x_133) ;  /* 0x00000000000c3947 */ /* 0x000fea0003800000 */
[----:B--2---:R-:W1:Y:S02]  /*3d50*/  LDG.E.U8 R155, desc[UR36][R10.64+0x61] ;  /* 0x000061240a9b7981 */ /* 0x004e64000c1e1100 */
[----:B-1----:R-:W-:-:S05]  /*3d60*/  PRMT R3, R155, 0x8880, RZ ;  /* 0x000088809b037816 */ /* 0x002fca00000000ff */
[----:B------:R-:W-:-:S07]  /*3d70*/  IMAD R12, R3, R154, RZ ;  /* 0x0000009a030c7224 */ /* 0x000fce00078e02ff */
.L_x_133:
[----:B------:R-:W-:Y:S05]  /*3d80*/  BSYNC B1 ;  /* 0x0000000000017941 */ /* 0x000fea0003800000 */
.L_x_132:
[----:B------:R-:W-:Y:S01]  /*3d90*/  @!P3 IMAD R75, R75, R153, R12 ;  /* 0x000000994b4bb224 */ /* 0x000fe200078e020c */
[----:B------:R-:W-:Y:S04]  /*3da0*/  BSSY B1, `(.L_x_134) ;  /* 0x0000006000017945 */ /* 0x000fe80003800000 */
[----:B------:R0:W-:Y:S01]  /*3db0*/  @!P3 STG.E.U8 desc[UR36][R6.64+0x61], R75 ;  /* 0x0000614b0600b986 */ /* 0x0001e2000c101124 */
[----:B------:R-:W-:Y:S05]  /*3dc0*/  @P5 BRA `(.L_x_135) ;  /* 0x00000000000c5947 */ /* 0x000fea0003800000 */
[----:B--2---:R-:W1:Y:S02]  /*3dd0*/  LDG.E.U8 R155, desc[UR36][R8.64+0x68] ;  /* 0x00006824089b7981 */ /* 0x004e64000c1e1100 */
[----:B-1----:R-:W-:-:S05]  /*3de0*/  PRMT R3, R155, 0x8880, RZ ;  /* 0x000088809b037816 */ /* 0x002fca00000000ff */
[----:B------:R-:W-:-:S07]  /*3df0*/  IMAD R12, R3, R154, RZ ;  /* 0x0000009a030c7224 */ /* 0x000fce00078e02ff */
.L_x_135:
[----:B------:R-:W-:Y:S05]  /*3e00*/  BSYNC B1 ;  /* 0x0000000000017941 */ /* 0x000fea0003800000 */
.L_x_134:
[----:B-1----:R-:W-:Y:S01]  /*3e10*/  @!P5 IMAD R3, R76, R153, R12 ;  /* 0x000000994c03d224 */ /* 0x002fe200078e020c */
[----:B------:R-:W-:Y:S04]  /*3e20*/  BSSY B1, `(.L_x_136) ;  /* 0x0000006000017945 */ /* 0x000fe80003800000 */
[----:B------:R1:W-:Y:S01]  /*3e30*/  @!P5 STG.E.U8 desc[UR36][R4.64+0x68], R3 ;  /* 0x000068030400d986 */ /* 0x0003e2000c101124 */
[----:B------:R-:W-:Y:S05]  /*3e40*/  @P2 BRA `(.L_x_137) ;  /* 0x00000000000c2947 */ /* 0x000fea0003800000 */
[----:B--2---:R-:W1:Y:S02]  /*3e50*/  LDG.E.U8 R155, desc[UR36][R8.64+0x69] ;  /* 0x00006924089b7981 */ /* 0x004e64000c1e1100 */
[----:B-1----:R-:W-:-:S05]  /*3e60*/  PRMT R3, R155, 0x8880, RZ ;  /* 0x000088809b037816 */ /* 0x002fca00000000ff */
[----:B------:R-:W-:-:S07]  /*3e70*/  IMAD R12, R3, R154, RZ ;  /* 0x0000009a030c7224 */ /* 0x000fce00078e02ff */
.L_x_137:
[----:B------:R-:W-:Y:S05]  /*3e80*/  BSYNC B1 ;  /* 0x0000000000017941 */ /* 0x000fea0003800000 */
.L_x_136:
        /* <DEDUP_REMOVED lines=11> */
.L_x_139:
[----:B------:R-:W-:Y:S05]  /*3f40*/  BSYNC B1 ;  /* 0x0000000000017941 */ /* 0x000fea0003800000 */
.L_x_138:
[----:B-1----:R-:W-:Y:S01]  /*3f50*/  @!P4 IMAD R3, R78, R153, R12 ;  /* 0x000000994e03c224 */ /* 0x002fe200078e020c */
[----:B------:R-:W-:Y:S04]  /*3f60*/  BSSY B1, `(.L_x_140) ;  /* 0x0000006000017945 */ /* 0x000fe80003800000 */
[----:B------:R1:W-:Y:S01]  /*3f70*/  @!P4 STG.E.U8 desc[UR36][R6.64+0x68], R3 ;  /* 0x000068030600c986 */ /* 0x0003e2000c101124 */
[----:B------:R-:W-:Y:S05]  /*3f80*/  @P3 BRA `(.L_x_141) ;  /* 0x00000000000c3947 */ /* 0x000fea0003800000 */
[----:B--2---:R-:W1:Y:S02]  /*3f90*/  LDG.E.U8 R155, desc[UR36][R10.64+0x69] ;  /* 0x000069240a9b7981 */ /* 0x004e64000c1e1100 */
[----:B-1----:R-:W-:-:S05]  /*3fa0*/  PRMT R3, R155, 0x8880, RZ ;  /* 0x000088809b037816 */ /* 0x002fca00000000ff */
[----:B------:R-:W-:-:S07]  /*3fb0*/  IMAD R12, R3, R154, RZ ;  /* 0x0000009a030c7224 */ /* 0x000fce00078e02ff */
.L_x_141:
[----:B------:R-:W-:Y:S05]  /*3fc0*/  BSYNC B1 ;  /* 0x0000000000017941 */ /* 0x000fea0003800000 */
.L_x_140:
[----:B------:R-:W-:Y:S01]  /*3fd0*/  @!P3 IMAD R79, R79, R153, R12 ;  /* 0x000000994f4fb224 */ /* 0x000fe200078e020c */
[----:B------:R-:W-:Y:S04]  /*3fe0*/  BSSY B1, `(.L_x_142) ;  /* 0x0000006000017945 */ /* 0x000fe80003800000 */
[----:B------:R0:W-:Y:S01]  /*3ff0*/  @!P3 STG.E.U8 desc[UR36][R6.64+0x69], R79 ;  /* 0x0000694f0600b986 */ /* 0x0001e2000c101124 */
[----:B------:R-:W-:Y:S05]  /*4000*/  @P5 BRA `(.L_x_143) ;  /* 0x00000000000c5947 */ /* 0x000fea0003800000 */
[----:B--2---:R-:W1:Y:S02]  /*4010*/  LDG.E.U8 R155, desc[UR36][R8.64+0x70] ;  /* 0x00007024089b7981 */ /* 0x004e64000c1e1100 */
[----:B-1----:R-:W-:-:S05]  /*4020*/  PRMT R3, R155, 0x8880, RZ ;  /* 0x000088809b037816 */ /* 0x002fca00000000ff */
[----:B------:R-:W-:-:S07]  /*4030*/  IMAD R12, R3, R154, RZ ;  /* 0x0000009a030c7224 */ /* 0x000fce00078e02ff */
.L_x_143:
[----:B------:R-:W-:Y:S05]  /*4040*/  BSYNC B1 ;  /* 0x0000000000017941 */ /* 0x000fea0003800000 */
.L_x_142:
[----:B-1----:R-:W-:Y:S01]  /*4050*/  @!P5 IMAD R3, R80, R153, R12 ;  /* 0x000000995003d224 */ /* 0x002fe200078e020c */
[----:B------:R-:W-:Y:S04]  /*4060*/  BSSY B1, `(.L_x_144) ;  /* 0x0000006000017945 */ /* 0x000fe80003800000 */
[----:B------:R1:W-:Y:S01]  /*4070*/  @!P5 STG.E.U8 desc[UR36][R4.64+0x70], R3 ;  /* 0x000070030400d986 */ /* 0x0003e2000c101124 */
[----:B------:R-:W-:Y:S05]  /*4080*/  @P2 BRA `(.L_x_145) ;  /* 0x00000000000c2947 */ /* 0x000fea0003800000 */
[----:B--2---:R-:W1:Y:S02]  /*4090*/  LDG.E.U8 R155, desc[UR36][R8.64+0x71] ;  /* 0x00007124089b7981 */ /* 0x004e64000c1e1100 */
[----:B-1----:R-:W-:-:S05]  /*40a0*/  PRMT R3, R155, 0x8880, RZ ;  /* 0x000088809b037816 */ /* 0x002fca00000000ff */
[----:B------:R-:W-:-:S07]  /*40b0*/  IMAD R12, R3, R154, RZ ;  /* 0x0000009a030c7224 */ /* 0x000fce00078e02ff */
.L_x_145:
[----:B------:R-:W-:Y:S05]  /*40c0*/  BSYNC B1 ;  /* 0x0000000000017941 */ /* 0x000fea0003800000 */
.L_x_144:
        /* <DEDUP_REMOVED lines=11> */
.L_x_147:
[----:B------:R-:W-:Y:S05]  /*4180*/  BSYNC B1 ;  /* 0x0000000000017941 */ /* 0x000fea0003800000 */
.L_x_146:
[----:B-1----:R-:W-:Y:S01]  /*4190*/  @!P4 IMAD R3, R82, R153, R12 ;  /* 0x000000995203c224 */ /* 0x002fe200078e020c */
[----:B------:R-:W-:Y:S04]  /*41a0*/  BSSY B1, `(.L_x_148) ;  /* 0x0000006000017945 */ /* 0x000fe80003800000 */
[----:B------:R1:W-:Y:S01]  /*41b0*/  @!P4 STG.E.U8 desc[UR36][R6.64+0x70], R3 ;  /* 0x000070030600c986 */ /* 0x0003e2000c101124 */
[----:B------:R-:W-:Y:S05]  /*41c0*/  @P3 BRA `(.L_x_149) ;  /* 0x00000000000c3947 */ /* 0x000fea0003800000 */
[----:B--2---:R-:W1:Y:S02]  /*41d0*/  LDG.E.U8 R155, desc[UR36][R10.64+0x71] ;  /* 0x000071240a9b7981 */ /* 0x004e64000c1e1100 */
[----:B-1----:R-:W-:-:S05]  /*41e0*/  PRMT R3, R155, 0x8880, RZ ;  /* 0x000088809b037816 */ /* 0x002fca00000000ff */
[----:B------:R-:W-:-:S07]  /*41f0*/  IMAD R12, R3, R154, RZ ;  /* 0x0000009a030c7224 */ /* 0x000fce00078e02ff */
.L_x_149:
[----:B------:R-:W-:Y:S05]  /*4200*/  BSYNC B1 ;  /* 0x0000000000017941 */ /* 0x000fea0003800000 */
.L_x_148:
[----:B------:R-:W-:Y:S01]  /*4210*/  @!P3 IMAD R83, R83, R153, R12 ;  /* 0x000000995353b224 */ /* 0x000fe200078e020c */
[----:B------:R-:W-:Y:S04]  /*4220*/  BSSY B1, `(.L_x_150) ;  /* 0x0000006000017945 */ /* 0x000fe80003800000 */
[----:B------:R0:W-:Y:S01]  /*4230*/  @!P3 STG.E.U8 desc[UR36][R6.64+0x71], R83 ;  /* 0x000071530600b986 */ /* 0x0001e2000c101124 */
[----:B------:R-:W-:Y:S05]  /*4240*/  @P5 BRA `(.L_x_151) ;  /* 0x00000000000c5947 */ /* 0x000fea0003800000 */
[----:B--2---:R-:W1:Y:S02]  /*4250*/  LDG.E.U8 R155, desc[UR36][R8.64+0x78] ;  /* 0x00007824089b7981 */ /* 0x004e64000c1e1100 */
[----:B-1----:R-:W-:-:S05]  /*4260*/  PRMT R3, R155, 0x8880, RZ ;  /* 0x000088809b037816 */ /* 0x002fca00000000ff */
[----:B------:R-:W-:-:S07]  /*4270*/  IMAD R12, R3, R154, RZ ;  /* 0x0000009a030c7224 */ /* 0x000fce00078e02ff */
.L_x_151:
[----:B------:R-:W-:Y:S05]  /*4280*/  BSYNC B1 ;  /* 0x0000000000017941 */ /* 0x000fea0003800000 */
.L_x_150:
[----:B-1----:R-:W-:Y:S01]  /*4290*/  @!P5 IMAD R3, R84, R153, R12 ;  /* 0x000000995403d224 */ /* 0x002fe200078e020c */
[----:B------:R-:W-:Y:S04]  /*42a0*/  BSSY B1, `(.L_x_152) ;  /* 0x0000006000017945 */ /* 0x000fe80003800000 */
[----:B------:R1:W-:Y:S01]  /*42b0*/  @!P5 STG.E.U8 desc[UR36][R4.64+0x78], R3 ;  /* 0x000078030400d986 */ /* 0x0003e2000c101124 */
[----:B------:R-:W-:Y:S05]  /*42c0*/  @P2 BRA `(.L_x_153) ;  /* 0x00000000000c2947 */ /* 0x000fea0003800000 */
[----:B--2---:R-:W1:Y:S02]  /*42d0*/  LDG.E.U8 R155, desc[UR36][R8.64+0x79] ;  /* 0x00007924089b7981 */ /* 0x004e64000c1e1100 */
[----:B-1----:R-:W-:-:S05]  /*42e0*/  PRMT R3, R155, 0x8880, RZ ;  /* 0x000088809b037816 */ /* 0x002fca00000000ff */
[----:B------:R-:W-:-:S07]  /*42f0*/  IMAD R12, R3, R154, RZ ;  /* 0x0000009a030c7224 */ /* 0x000fce00078e02ff */
.L_x_153:
[----:B------:R-:W-:Y:S05]  /*4300*/  BSYNC B1 ;  /* 0x0000000000017941 */ /* 0x000fea0003800000 */
.L_x_152:
        /* <DEDUP_REMOVED lines=11> */
.L_x_155:
[----:B------:R-:W-:Y:S05]  /*43c0*/  BSYNC B1 ;  /* 0x0000000000017941 */ /* 0x000fea0003800000 */
.L_x_154:
[----:B-1----:R-:W-:Y:S01]  /*43d0*/  @!P4 IMAD R3, R86, R153, R12 ;  /* 0x000000995603c224 */ /* 0x002fe200078e020c */
[----:B------:R-:W-:Y:S04]  /*43e0*/  BSSY B1, `(.L_x_156) ;  /* 0x0000006000017945 */ /* 0x000fe80003800000 */
[----:B------:R1:W-:Y:S01]  /*43f0*/  @!P4 STG.E.U8 desc[UR36][R6.64+0x78], R3 ;  /* 0x000078030600c986 */ /* 0x0003e2000c101124 */
[----:B------:R-:W-:Y:S05]  /*4400*/  @P3 BRA `(.L_x_157) ;  /* 0x00000000000c3947 */ /* 0x000fea0003800000 */
[----:B--2---:R-:W1:Y:S02]  /*4410*/  LDG.E.U8 R155, desc[UR36][R10.64+0x79] ;  /* 0x000079240a9b7981 */ /* 0x004e64000c1e1100 */
[----:B-1----:R-:W-:-:S05]  /*4420*/  PRMT R3, R155, 0x8880, RZ ;  /* 0x000088809b037816 */ /* 0x002fca00000000ff */
[----:B------:R-:W-:-:S07]  /*4430*/  IMAD R12, R3, R154, RZ ;  /* 0x0000009a030c7224 */ /* 0x000fce00078e02ff */
.L_x_157:
[----:B------:R-:W-:Y:S05]  /*4440*/  BSYNC B1 ;  /* 0x0000000000017941 */ /* 0x000fea0003800000 */
.L_x_156:
[----:B------:R-:W-:Y:S01]  /*4450*/  @!P3 IMAD R87, R87, R153, R12 ;  /* 0x000000995757b224 */ /* 0x000fe200078e020c */
[----:B------:R-:W-:Y:S04]  /*4460*/  BSSY B1, `(.L_x_158) ;  /* 0x0000006000017945 */ /* 0x000fe80003800000 */
[----:B------:R0:W-:Y:S01]  /*4470*/  @!P3 STG.E.U8 desc[UR36][R6.64+0x79], R87 ;  /* 0x000079570600b986 */ /* 0x0001e2000c101124 */
[----:B------:R-:W-:Y:S05]  /*4480*/  @P5 BRA `(.L_x_159) ;  /* 0x00000000000c5947 */ /* 0x000fea0003800000 */
[----:B--2---:R-:W1:Y:S02]  /*4490*/  LDG.E.U8 R155, desc[UR36][R8.64+0x80] ;  /* 0x00008024089b7981 */ /* 0x004e64000c1e1100 */
[----:B-1----:R-:W-:-:S05]  /*44a0*/  PRMT R3, R155, 0x8880, RZ ;  /* 0x000088809b037816 */ /* 0x002fca00000000ff */
[----:B------:R-:W-:-:S07]  /*44b0*/  IMAD R12, R3, R154, RZ ;  /* 0x0000009a030c7224 */ /* 0x000fce00078e02ff */
.L_x_159:
[----:B------:R-:W-:Y:S05]  /*44c0*/  BSYNC B1 ;  /* 0x0000000000017941 */ /* 0x000fea0003800000 */
.L_x_158:
[----:B-1----:R-:W-:Y:S01]  /*44d0*/  @!P5 IMAD R3, R88, R153, R12 ;  /* 0x000000995803d224 */ /* 0x002fe200078e020c */
[----:B------:R-:W-:Y:S04]  /*44e0*/  BSSY B1, `(.L_x_160) ;  /* 0x0000006000017945 */ /* 0x000fe80003800000 */
[----:B------:R1:W-:Y:S01]  /*44f0*/  @!P5 STG.E.U8 desc[UR36][R4.64+0x80], R3 ;  /* 0x000080030400d986 */ /* 0x0003e2000c101124 */
[----:B------:R-:W-:Y:S05]  /*4500*/  @P2 BRA `(.L_x_161) ;  /* 0x00000000000c2947 */ /* 0x000fea0003800000 */
[----:B--2---:R-:W1:Y:S02]  /*4510*/  LDG.E.U8 R155, desc[UR36][R8.64+0x81] ;  /* 0x00008124089b7981 */ /* 0x004e64000c1e1100 */
[----:B-1----:R-:W-:-:S05]  /*4520*/  PRMT R3, R155, 0x8880, RZ ;  /* 0x000088809b037816 */ /* 0x002fca00000000ff */
[----:B------:R-:W-:-:S07]  /*4530*/  IMAD R12, R3, R154, RZ ;  /* 0x0000009a030c7224 */ /* 0x000fce00078e02ff */
.L_x_161:
[----:B------:R-:W-:Y:S05]  /*4540*/  BSYNC B1 ;  /* 0x0000000000017941 */ /* 0x000fea0003800000 */
.L_x_160:
        /* <DEDUP_REMOVED lines=11> */
.L_x_163:
[----:B------:R-:W-:Y:S05]  /*4600*/  BSYNC B1 ;  /* 0x0000000000017941 */ /* 0x000fea0003800000 */
.L_x_162:
[----:B-1----:R-:W-:Y:S01]  /*4610*/  @!P4 IMAD R3, R90, R153, R12 ;  /* 0x000000995a03c224 */ /* 0x002fe200078e020c */
[----:B------:R-:W-:Y:S04]  /*4620*/  BSSY B1, `(.L_x_164) ;  /* 0x0000006000017945 */ /* 0x000fe80003800000 */
[----:B------:R1:W-:Y:S01]  /*4630*/  @!P4 STG.E.U8 desc[UR36][R6.64+0x80], R3 ;  /* 0x000080030600c986 */ /* 0x0003e2000c101124 */
[----:B------:R-:W-:Y:S05]  /*4640*/  @P3 BRA `(.L_x_165) ;  /* 0x00000000000c3947 */ /* 0x000fea0003800000 */
[----:B--2---:R-:W1:Y:S02]  /*4650*/  LDG.E.U8 R155, desc[UR36][R10.64+0x81] ;  /* 0x000081240a9b7981 */ /* 0x004e64000c1e1100 */
[----:B-1----:R-:W-:-:S05]  /*4660*/  PRMT R3, R155, 0x8880, RZ ;  /* 0x000088809b037816 */ /* 0x002fca00000000ff */
[----:B------:R-:W-:-:S07]  /*4670*/  IMAD R12, R3, R154, RZ ;  /* 0x0000009a030c7224 */ /* 0x000fce00078e02ff */
.L_x_165:
[----:B------:R-:W-:Y:S05]  /*4680*/  BSYNC B1 ;  /* 0x0000000000017941 */ /* 0x000fea0003800000 */
.L_x_164:
[----:B------:R-:W-:Y:S01]  /*4690*/  @!P3 IMAD R91, R91, R153, R12 ;  /* 0x000000995b5bb224 */ /* 0x000fe200078e020c */
[----:B------:R-:W-:Y:S04]  /*46a0*/  BSSY B1, `(.L_x_166) ;  /* 0x0000006000017945 */ /* 0x000fe80003800000 */
[----:B------:R0:W-:Y:S01]  /*46b0*/  @!P3 STG.E.U8 desc[UR36][R6.64+0x81], R91 ;  /* 0x0000815b0600b986 */ /* 0x0001e2000c101124 */
[----:B------:R-:W-:Y:S05]  /*46c0*/  @P5 BRA `(.L_x_167) ;  /* 0x00000000000c5947 */ /* 0x000fea0003800000 */
[----:B--2---:R-:W1:Y:S02]  /*46d0*/  LDG.E.U8 R155, desc[UR36][R8.64+0x88] ;  /* 0x00008824089b7981 */ /* 0x004e64000c1e1100 */
[----:B-1----:R-:W-:-:S05]  /*46e0*/  PRMT R3, R155, 0x8880, RZ ;  /* 0x000088809b037816 */ /* 0x002fca00000000ff */
[----:B------:R-:W-:-:S07]  /*46f0*/  IMAD R12, R3, R154, RZ ;  /* 0x0000009a030c7224 */ /* 0x000fce00078e02ff */
.L_x_167:
[----:B------:R-:W-:Y:S05]  /*4700*/  BSYNC B1 ;  /* 0x0000000000017941 */ /* 0x000fea0003800000 */
.L_x_166:
[----:B-1----:R-:W-:Y:S01]  /*4710*/  @!P5 IMAD R3, R92, R153, R12 ;  /* 0x000000995c03d224 */ /* 0x002fe200078e020c */
[----:B------:R-:W-:Y:S04]  /*4720*/  BSSY B1, `(.L_x_168) ;  /* 0x0000006000017945 */ /* 0x000fe80003800000 */
[----:B------:R1:W-:Y:S01]  /*4730*/  @!P5 STG.E.U8 desc[UR36][R4.64+0x88], R3 ;  /* 0x000088030400d986 */ /* 0x0003e2000c101124 */
[----:B------:R-:W-:Y:S05]  /*4740*/  @P2 BRA `(.L_x_169) ;  /* 0x00000000000c2947 */ /* 0x000fea0003800000 */
[----:B--2---:R-:W1:Y:S02]  /*4750*/  LDG.E.U8 R155, desc[UR36][R8.64+0x89] ;  /* 0x00008924089b7981 */ /* 0x004e64000c1e1100 */
[----:B-1----:R-:W-:-:S05]  /*4760*/  PRMT R3, R155, 0x8880, RZ ;  /* 0x000088809b037816 */ /* 0x002fca00000000ff */
[----:B------:R-:W-:-:S07]  /*4770*/  IMAD R12, R3, R154, RZ ;  /* 0x0000009a030c7224 */ /* 0x000fce00078e02ff */
.L_x_169:
[----:B------:R-:W-:Y:S05]  /*4780*/  BSYNC B1 ;  /* 0x0000000000017941 */ /* 0x000fea0003800000 */
.L_x_168:
        /* <DEDUP_REMOVED lines=11> */
.L_x_171:
[----:B------:R-:W-:Y:S05]  /*4840*/  BSYNC B1 ;  /* 0x0000000000017941 */ /* 0x000fea0003800000 */
.L_x_170:
[----:B-1----:R-:W-:Y:S01]  /*4850*/  @!P4 IMAD R3, R94, R153, R12 ;  /* 0x000000995e03c224 */ /* 0x002fe200078e020c */
[----:B------:R-:W-:Y:S04]  /*4860*/  BSSY B1, `(.L_x_172) ;  /* 0x0000006000017945 */ /* 0x000fe80003800000 */
[----:B------:R1:W-:Y:S01]  /*4870*/  @!P4 STG.E.U8 desc[UR36][R6.64+0x88], R3 ;  /* 0x000088030600c986 */ /* 0x0003e2000c101124 */
[----:B------:R-:W-:Y:S05]  /*4880*/  @P3 BRA `(.L_x_173) ;  /* 0x00000000000c3947 */ /* 0x000fea0003800000 */
[----:B--2---:R-:W1:Y:S02]  /*4890*/  LDG.E.U8 R155, desc[UR36][R10.64+0x89] ;  /* 0x000089240a9b7981 */ /* 0x004e64000c1e1100 */
[----:B-1----:R-:W-:-:S05]  /*48a0*/  PRMT R3, R155, 0x8880, RZ ;  /* 0x000088809b037816 */ /* 0x002fca00000000ff */
[----:B------:R-:W-:-:S07]  /*48b0*/  IMAD R12, R3, R154, RZ ;  /* 0x0000009a030c7224 */ /* 0x000fce00078e02ff */
.L_x_173:
[----:B------:R-:W-:Y:S05]  /*48c0*/  BSYNC B1 ;  /* 0x0000000000017941 */ /* 0x000fea0003800000 */
.L_x_172:
[----:B------:R-:W-:Y:S01]  /*48d0*/  @!P3 IMAD R95, R95, R153, R12 ;  /* 0x000000995f5fb224 */ /* 0x000fe200078e020c */
[----:B------:R-:W-:Y:S04]  /*48e0*/  BSSY B1, `(.L_x_174) ;  /* 0x0000006000017945 */ /* 0x000fe80003800000 */
[----:B------:R0:W-:Y:S01]  /*48f0*/  @!P3 STG.E.U8 desc[UR36][R6.64+0x89], R95 ;  /* 0x0000895f0600b986 */ /* 0x0001e2000c101124 */
[----:B------:R-:W-:Y:S05]  /*4900*/  @P5 BRA `(.L_x_175) ;  /* 0x00000000000c5947 */ /* 0x000fea0003800000 */
[----:B--2---:R-:W1:Y:S02]  /*4910*/  LDG.E.U8 R155, desc[UR36][R8.64+0x90] ;  /* 0x00009024089b7981 */ /* 0x004e64000c1e1100 */
[----:B-1----:R-:W-:-:S05]  /*4920*/  PRMT R3, R155, 0x8880, RZ ;  /* 0x000088809b037816 */ /* 0x002fca00000000ff */
[----:B------:R-:W-:-:S07]  /*4930*/  IMAD R12, R3, R154, RZ ;  /* 0x0000009a030c7224 */ /* 0x000fce00078e02ff */
.L_x_175:
[----:B------:R-:W-:Y:S05]  /*4940*/  BSYNC B1 ;  /* 0x0000000000017941 */ /* 0x000fea0003800000 */
.L_x_174:
[----:B-1----:R-:W-:Y:S01]  /*4950*/  @!P5 IMAD R3, R96, R153, R12 ;  /* 0x000000996003d224 */ /* 0x002fe200078e020c */
[----:B------:R-:W-:Y:S04]  /*4960*/  BSSY B1, `(.L_x_176) ;  /* 0x0000006000017945 */ /* 0x000fe80003800000 */
[----:B------:R1:W-:Y:S01]  /*4970*/  @!P5 STG.E.U8 desc[UR36][R4.64+0x90], R3 ;  /* 0x000090030400d986 */ /* 0x0003e2000c101124 */
[----:B------:R-:W-:Y:S05]  /*4980*/  @P2 BRA `(.L_x_177) ;  /* 0x00000000000c2947 */ /* 0x000fea0003800000 */
[----:B--2---:R-:W1:Y:S02]  /*4990*/  LDG.E.U8 R155, desc[UR36][R8.64+0x91] ;  /* 0x00009124089b7981 */ /* 0x004e64000c1e1100 */
[----:B-1----:R-:W-:-:S05]  /*49a0*/  PRMT R3, R155, 0x8880, RZ ;  /* 0x000088809b037816 */ /* 0x002fca00000000ff */
[----:B------:R-:W-:-:S07]  /*49b0*/  IMAD R12, R3, R154, RZ ;  /* 0x0000009a030c7224 */ /* 0x000fce00078e02ff */
.L_x_177:
[----:B------:R-:W-:Y:S05]  /*49c0*/  BSYNC B1 ;  /* 0x0000000000017941 */ /* 0x000fea0003800000 */
.L_x_176:
        /* <DEDUP_REMOVED lines=11> */
.L_x_179:
[----:B------:R-:W-:Y:S05]  /*4a80*/  BSYNC B1 ;  /* 0x0000000000017941 */ /* 0x000fea0003800000 */
.L_x_178:
[----:B-1----:R-:W-:Y:S01]  /*4a90*/  @!P4 IMAD R3, R98, R153, R12 ;  /* 0x000000996203c224 */ /* 0x002fe200078e020c */
[----:B------:R-:W-:Y:S04]  /*4aa0*/  BSSY B1, `(.L_x_180) ;  /* 0x0000006000017945 */ /* 0x000fe80003800000 */
[----:B------:R1:W-:Y:S01]  /*4ab0*/  @!P4 STG.E.U8 desc[UR36][R6.64+0x90], R3 ;  /* 0x000090030600c986 */ /* 0x0003e2000c101124 */
[----:B------:R-:W-:Y:S05]  /*4ac0*/  @P3 BRA `(.L_x_181) ;  /* 0x00000000000c3947 */ /* 0x000fea0003800000 */
[----:B--2---:R-:W1:Y:S02]  /*4ad0*/  LDG.E.U8 R155, desc[UR36][R10.64+0x91] ;  /* 0x000091240a9b7981 */ /* 0x004e64000c1e1100 */
[----:B-1----:R-:W-:-:S05]  /*4ae0*/  PRMT R3, R155, 0x8880, RZ ;  /* 0x000088809b037816 */ /* 0x002fca00000000ff */
[----:B------:R-:W-:-:S07]  /*4af0*/  IMAD R12, R3, R154, RZ ;  /* 0x0000009a030c7224 */ /* 0x000fce00078e02ff */
.L_x_181:
[----:B------:R-:W-:Y:S05]  /*4b00*/  BSYNC B1 ;  /* 0x0000000000017941 */ /* 0x000fea0003800000 */
.L_x_180:
[----:B------:R-:W-:Y:S01]  /*4b10*/  @!P3 IMAD R99, R99, R153, R12 ;  /* 0x000000996363b224 */ /* 0x000fe200078e020c */
[----:B------:R-:W-:Y:S04]  /*4b20*/  BSSY B1, `(.L_x_182) ;  /* 0x0000006000017945 */ /* 0x000fe80003800000 */
[----:B------:R0:W-:Y:S01]  /*4b30*/  @!P3 STG.E.U8 desc[UR36][R6.64+0x91], R99 ;  /* 0x000091630600b986 */ /* 0x0001e2000c101124 */
[----:B------:R-:W-:Y:S05]  /*4b40*/  @P5 BRA `(.L_x_183) ;  /* 0x00000000000c5947 */ /* 0x000fea0003800000 */
[----:B--2---:R-:W1:Y:S02]  /*4b50*/  LDG.E.U8 R155, desc[UR36][R8.64+0x98] ;  /* 0x00009824089b7981 */ /* 0x004e64000c1e1100 */
[----:B-1----:R-:W-:-:S05]  /*4b60*/  PRMT R3, R155, 0x8880, RZ ;  /* 0x000088809b037816 */ /* 0x002fca00000000ff */
[----:B------:R-:W-:-:S07]  /*4b70*/  IMAD R12, R3, R154, RZ ;  /* 0x0000009a030c7224 */ /* 0x000fce00078e02ff */
.L_x_183:
[----:B------:R-:W-:Y:S05]  /*4b80*/  BSYNC B1 ;  /* 0x0000000000017941 */ /* 0x000fea0003800000 */
.L_x_182:
[----:B-1----:R-:W-:Y:S01]  /*4b90*/  @!P5 IMAD R3, R100, R153, R12 ;  /* 0x000000996403d224 */ /* 0x002fe200078e020c */
[----:B------:R-:W-:Y:S04]  /*4ba0*/  BSSY B1, `(.L_x_184) ;  /* 0x0000006000017945 */ /* 0x000fe80003800000 */
[----:B------:R1:W-:Y:S01]  /*4bb0*/  @!P5 STG.E.U8 desc[UR36][R4.64+0x98], R3 ;  /* 0x000098030400d986 */ /* 0x0003e2000c101124 */
[----:B------:R-:W-:Y:S05]  /*4bc0*/  @P2 BRA `(.L_x_185) ;  /* 0x00000000000c2947 */ /* 0x000fea0003800000 */
[----:B--2---:R-:W1:Y:S02]  /*4bd0*/  LDG.E.U8 R155, desc[UR36][R8.64+0x99] ;  /* 0x00009924089b7981 */ /* 0x004e64000c1e1100 */
[----:B-1----:R-:W-:-:S05]  /*4be0*/  PRMT R3, R155, 0x8880, RZ ;  /* 0x000088809b037816 */ /* 0x002fca00000000ff */
[----:B------:R-:W-:-:S07]  /*4bf0*/  IMAD R12, R3, R154, RZ ;  /* 0x0000009a030c7224 */ /* 0x000fce00078e02ff */
.L_x_185:
[----:B------:R-:W-:Y:S05]  /*4c00*/  BSYNC B1 ;  /* 0x0000000000017941 */ /* 0x000fea0003800000 */
.L_x_184:
        /* <DEDUP_REMOVED lines=11> */
.L_x_187:
[----:B------:R-:W-:Y:S05]  /*4cc0*/  BSYNC B1 ;  /* 0x0000000000017941 */ /* 0x000fea0003800000 */
.L_x_186:
[----:B-1----:R-:W-:Y:S01]  /*4cd0*/  @!P4 IMAD R3, R102, R153, R12 ;  /* 0x000000996603c224 */ /* 0x002fe200078e020c */
[----:B------:R-:W-:Y:S04]  /*4ce0*/  BSSY B1, `(.L_x_188) ;  /* 0x0000006000017945 */ /* 0x000fe80003800000 */
[----:B------:R1:W-:Y:S01]  /*4cf0*/  @!P4 STG.E.U8 desc[UR36][R6.64+0x98], R3 ;  /* 0x000098030600c986 */ /* 0x0003e2000c101124 */
[----:B------:R-:W-:Y:S05]  /*4d00*/  @P3 BRA `(.L_x_189) ;  /* 0x00000000000c3947 */ /* 0x000fea0003800000 */
[----:B--2---:R-:W1:Y:S02]  /*4d10*/  LDG.E.U8 R155, desc[UR36][R10.64+0x99] ;  /* 0x000099240a9b7981 */ /* 0x004e64000c1e1100 */
[----:B-1----:R-:W-:-:S05]  /*4d20*/  PRMT R3, R155, 0x8880, RZ ;  /* 0x000088809b037816 */ /* 0x002fca00000000ff */
[----:B------:R-:W-:-:S07]  /*4d30*/  IMAD R12, R3, R154, RZ ;  /* 0x0000009a030c7224 */ /* 0x000fce00078e02ff */
.L_x_189:
[----:B------:R-:W-:Y:S05]  /*4d40*/  BSYNC B1 ;  /* 0x0000000000017941 */ /* 0x000fea0003800000 */
.L_x_188:
[----:B------:R-:W-:Y:S01]  /*4d50*/  @!P3 IMAD R103, R103, R153, R12 ;  /* 0x000000996767b224 */ /* 0x000fe200078e020c */
[----:B------:R-:W-:Y:S04]  /*4d60*/  BSSY B1, `(.L_x_190) ;  /* 0x0000006000017945 */ /* 0x000fe80003800000 */
[----:B------:R0:W-:Y:S01]  /*4d70*/  @!P3 STG.E.U8 desc[UR36][R6.64+0x99], R103 ;  /* 0x000099670600b986 */ /* 0x0001e2000c101124 */
[----:B------:R-:W-:Y:S05]  /*4d80*/  @P5 BRA `(.L_x_191) ;  /* 0x00000000000c5947 */ /* 0x000fea0003800000 */
[----:B--2---:R-:W1:Y:S02]  /*4d90*/  LDG.E.U8 R155, desc[UR36][R8.64+0xa0] ;  /* 0x0000a024089b7981 */ /* 0x004e64000c1e1100 */
[----:B-1----:R-:W-:-:S05]  /*4da0*/  PRMT R3, R155, 0x8880, RZ ;  /* 0x000088809b037816 */ /* 0x002fca00000000ff */
[----:B------:R-:W-:-:S07]  /*4db0*/  IMAD R12, R3, R154, RZ ;  /* 0x0000009a030c7224 */ /* 0x000fce00078e02ff */
.L_x_191:
[----:B------:R-:W-:Y:S05]  /*4dc0*/  BSYNC B1 ;  /* 0x0000000000017941 */ /* 0x000fea0003800000 */
.L_x_190:
[----:B-1----:R-:W-:Y:S01]  /*4dd0*/  @!P5 IMAD R3, R104, R153, R12 ;  /* 0x000000996803d224 */ /* 0x002fe200078e020c */
[----:B------:R-:W-:Y:S04]  /*4de0*/  BSSY B1, `(.L_x_192) ;  /* 0x0000006000017945 */ /* 0x000fe80003800000 */
[----:B------:R1:W-:Y:S01]  /*4df0*/  @!P5 STG.E.U8 desc[UR36][R4.64+0xa0], R3 ;  /* 0x0000a0030400d986 */ /* 0x0003e2000c101124 */
[----:B------:R-:W-:Y:S05]  /*4e00*/  @P2 BRA `(.L_x_193) ;  /* 0x00000000000c2947 */ /* 0x000fea0003800000 */
[----:B--2---:R-:W1:Y:S02]  /*4e10*/  LDG.E.U8 R155, desc[UR36][R8.64+0xa1] ;  /* 0x0000a124089b7981 */ /* 0x004e64000c1e1100 */
[----:B-1----:R-:W-:-:S05]  /*4e20*/  PRMT R3, R155, 0x8880, RZ ;  /* 0x000088809b037816 */ /* 0x002fca00000000ff */
[----:B------:R-:W-:-:S07]  /*4e30*/  IMAD R12, R3, R154, RZ ;  /* 0x0000009a030c7224 */ /* 0x000fce00078e02ff */
.L_x_193:
[----:B------:R-:W-:Y:S05]  /*4e40*/  BSYNC B1 ;  /* 0x0000000000017941 */ /* 0x000fea0003800000 */
.L_x_192:
        /* <DEDUP_REMOVED lines=11> */
.L_x_195:
[----:B------:R-:W-:Y:S05]  /*4f00*/  BSYNC B1 ;  /* 0x0000000000017941 */ /* 0x000fea0003800000 */
.L_x_194:
[----:B-1----:R-:W-:Y:S01]  /*4f10*/  @!P4 IMAD R3, R106, R153, R12 ;  /* 0x000000996a03c224 */ /* 0x002fe200078e020c */
[----:B------:R-:W-:Y:S04]  /*4f20*/  BSSY B1, `(.L_x_196) ;  /* 0x0000006000017945 */ /* 0x000fe80003800000 */
[----:B------:R1:W-:Y:S01]  /*4f30*/  @!P4 STG.E.U8 desc[UR36][R6.64+0xa0], R3 ;  /* 0x0000a0030600c986 */ /* 0x0003e2000c101124 */
[----:B------:R-:W-:Y:S05]  /*4f40*/  @P3 BRA `(.L_x_197) ;  /* 0x00000000000c3947 */ /* 0x000fea0003800000 */
[----:B--2---:R-:W1:Y:S02]  /*4f50*/  LDG.E.U8 R155, desc[UR36][R10.64+0xa1] ;  /* 0x0000a1240a9b7981 */ /* 0x004e64000c1e1100 */
[----:B-1----:R-:W-:-:S05]  /*4f60*/  PRMT R3, R155, 0x8880, RZ ;  /* 0x000088809b037816 */ /* 0x002fca00000000ff */
[----:B------:R-:W-:-:S07]  /*4f70*/  IMAD R12, R3, R154, RZ ;  /* 0x0000009a030c7224 */ /* 0x000fce00078e02ff */
.L_x_197:
[----:B------:R-:W-:Y:S05]  /*4f80*/  BSYNC B1 ;  /* 0x0000000000017941 */ /* 0x000fea0003800000 */
.L_x_196:
[----:B------:R-:W-:Y:S01]  /*4f90*/  @!P3 IMAD R107, R107, R153, R12 ;  /* 0x000000996b6bb224 */ /* 0x000fe200078e020c */
[----:B------:R-:W-:Y:S04]  /*4fa0*/  BSSY B1, `(.L_x_198) ;  /* 0x0000006000017945 */ /* 0x000fe80003800000 */
[----:B------:R0:W-:Y:S01]  /*4fb0*/  @!P3 STG.E.U8 desc[UR36][R6.64+0xa1], R107 ;  /* 0x0000a16b0600b986 */ /* 0x0001e2000c101124 */
[----:B------:R-:W-:Y:S05]  /*4fc0*/  @P5 BRA `(.L_x_199) ;  /* 0x00000000000c5947 */ /* 0x000fea0003800000 */
[----:B--2---:R-:W1:Y:S02]  /*4fd0*/  LDG.E.U8 R155, desc[UR36][R8.64+0xa8] ;  /* 0x0000a824089b7981 */ /* 0x004e64000c1e1100 */
[----:B-1----:R-:W-:-:S05]  /*4fe0*/  PRMT R3, R155, 0x8880, RZ ;  /* 0x000088809b037816 */ /* 0x002fca00000000ff */
[----:B------:R-:W-:-:S07]  /*4ff0*/  IMAD R12, R3, R154, RZ ;  /* 0x0000009a030c7224 */ /* 0x000fce00078e02ff */
.L_x_199:
[----:B------:R-:W-:Y:S05]  /*5000*/  BSYNC B1 ;  /* 0x0000000000017941 */ /* 0x000fea0003800000 */
.L_x_198:
[----:B-1----:R-:W-:Y:S01]  /*5010*/  @!P5 IMAD R3, R108, R153, R12 ;  /* 0x000000996c03d224 */ /* 0x002fe200078e020c */
[----:B------:R-:W-:Y:S04]  /*5020*/  BSSY B1, `(.L_x_200) ;  /* 0x0000006000017945 */ /* 0x000fe80003800000 */
[----:B------:R1:W-:Y:S01]  /*5030*/  @!P5 STG.E.U8 desc[UR36][R4.64+0xa8], R3 ;  /* 0x0000a8030400d986 */ /* 0x0003e2000c101124 */
[----:B------:R-:W-:Y:S05]  /*5040*/  @P2 BRA `(.L_x_201) ;  /* 0x00000000000c2947 */ /* 0x000fea0003800000 */
[----:B--2---:R-:W1:Y:S02]  /*5050*/  LDG.E.U8 R155, desc[UR36][R8.64+0xa9] ;  /* 0x0000a924089b7981 */ /* 0x004e64000c1e1100 */
[----:B-1----:R-:W-:-:S05]  /*5060*/  PRMT R3, R155, 0x8880, RZ ;  /* 0x000088809b037816 */ /* 0x002fca00000000ff */
[----:B------:R-:W-:-:S07]  /*5070*/  IMAD R12, R3, R154, RZ ;  /* 0x0000009a030c7224 */ /* 0x000fce00078e02ff */
.L_x_201:
[----:B------:R-:W-:Y:S05]  /*5080*/  BSYNC B1 ;  /* 0x0000000000017941 */ /* 0x000fea0003800000 */
.L_x_200:
        /* <DEDUP_REMOVED lines=11> */
.L_x_203:
[----:B------:R-:W-:Y:S05]  /*5140*/  BSYNC B1 ;  /* 0x0000000000017941 */ /* 0x000fea0003800000 */
.L_x_202:
[----:B-1----:R-:W-:Y:S01]  /*5150*/  @!P4 IMAD R3, R110, R153, R12 ;  /* 0x000000996e03c224 */ /* 0x002fe200078e020c */
[----:B------:R-:W-:Y:S04]  /*5160*/  BSSY B1, `(.L_x_204) ;  /* 0x0000006000017945 */ /* 0x000fe80003800000 */
[----:B------:R1:W-:Y:S01]  /*5170*/  @!P4 STG.E.U8 desc[UR36][R6.64+0xa8], R3 ;  /* 0x0000a8030600c986 */ /* 0x0003e2000c101124 */
[----:B------:R-:W-:Y:S05]  /*5180*/  @P3 BRA `(.L_x_205) ;  /* 0x00000000000c3947 */ /* 0x000fea0003800000 */
[----:B--2---:R-:W1:Y:S02]  /*5190*/  LDG.E.U8 R155, desc[UR36][R10.64+0xa9] ;  /* 0x0000a9240a9b7981 */ /* 0x004e64000c1e1100 */
[----:B-1----:R-:W-:-:S05]  /*51a0*/  PRMT R3, R155, 0x8880, RZ ;  /* 0x000088809b037816 */ /* 0x002fca00000000ff */
[----:B------:R-:W-:-:S07]  /*51b0*/  IMAD R12, R3, R154, RZ ;  /* 0x0000009a030c7224 */ /* 0x000fce00078e02ff */
.L_x_205:
[----:B------:R-:W-:Y:S05]  /*51c0*/  BSYNC B1 ;  /* 0x0000000000017941 */ /* 0x000fea0003800000 */
.L_x_204:
[----:B------:R-:W-:Y:S01]  /*51d0*/  @!P3 IMAD R111, R111, R153, R12 ;  /* 0x000000996f6fb224 */ /* 0x000fe200078e020c */
[----:B------:R-:W-:Y:S04]  /*51e0*/  BSSY B1, `(.L_x_206) ;  /* 0x0000006000017945 */ /* 0x000fe80003800000 */
[----:B------:R0:W-:Y:S01]  /*51f0*/  @!P3 STG.E.U8 desc[UR36][R6.64+0xa9], R111 ;  /* 0x0000a96f0600b986 */ /* 0x0001e2000c101124 */
[----:B------:R-:W-:Y:S05]  /*5200*/  @P5 BRA `(.L_x_207) ;  /* 0x00000000000c5947 */ /* 0x000fea0003800000 */
[----:B--2---:R-:W1:Y:S02]  /*5210*/  LDG.E.U8 R155, desc[UR36][R8.64+0xb0] ;  /* 0x0000b024089b7981 */ /* 0x004e64000c1e1100 */
[----:B-1----:R-:W-:-:S05]  /*5220*/  PRMT R3, R155, 0x8880, RZ ;  /* 0x000088809b037816 */ /* 0x002fca00000000ff */
[----:B------:R-:W-:-:S07]  /*5230*/  IMAD R12, R3, R154, RZ ;  /* 0x0000009a030c7224 */ /* 0x000fce00078e02ff */
.L_x_207:
[----:B------:R-:W-:Y:S05]  /*5240*/  BSYNC B1 ;  /* 0x0000000000017941 */ /* 0x000fea0003800000 */
.L_x_206:
[----:B-1----:R-:W-:Y:S01]  /*5250*/  @!P5 IMAD R3, R112, R153, R12 ;  /* 0x000000997003d224 */ /* 0x002fe200078e020c */
[----:B------:R-:W-:Y:S04]  /*5260*/  BSSY B1, `(.L_x_208) ;  /* 0x0000006000017945 */ /* 0x000fe80003800000 */
[----:B------:R1:W-:Y:S01]  /*5270*/  @!P5 STG.E.U8 desc[UR36][R4.64+0xb0], R3 ;  /* 0x0000b0030400d986 */ /* 0x0003e2000c101124 */
[----:B------:R-:W-:Y:S05]  /*5280*/  @P2 BRA `(.L_x_209) ;  /* 0x00000000000c2947 */ /* 0x000fea0003800000 */
[----:B--2---:R-:W1:Y:S02]  /*5290*/  LDG.E.U8 R155, desc[UR36][R8.64+0xb1] ;  /* 0x0000b124089b7981 */ /* 0x004e64000c1e1100 */
[----:B-1----:R-:W-:-:S05]  /*52a0*/  PRMT R3, R155, 0x8880, RZ ;  /* 0x000088809b037816 */ /* 0x002fca00000000ff */
[----:B------:R-:W-:-:S07]  /*52b0*/  IMAD R12, R3, R154, RZ ;  /* 0x0000009a030c7224 */ /* 0x000fce00078e02ff */
.L_x_209:
[----:B------:R-:W-:Y:S05]  /*52c0*/  BSYNC B1 ;  /* 0x0000000000017941 */ /* 0x000fea0003800000 */
.L_x_208:
        /* <DEDUP_REMOVED lines=11> */
.L_x_211:
[----:B------:R-:W-:Y:S05]  /*5380*/  BSYNC B1 ;  /* 0x0000000000017941 */ /* 0x000fea0003800000 */
.L_x_210:
[----:B-1----:R-:W-:Y:S01]  /*5390*/  @!P4 IMAD R3, R114, R153, R12 ;  /* 0x000000997203c224 */ /* 0x002fe200078e020c */
[----:B------:R-:W-:Y:S04]  /*53a0*/  BSSY B1, `(.L_x_212) ;  /* 0x0000006000017945 */ /* 0x000fe80003800000 */
[----:B------:R1:W-:Y:S01]  /*53b0*/  @!P4 STG.E.U8 desc[UR36][R6.64+0xb0], R3 ;  /* 0x0000b0030600c986 */ /* 0x0003e2000c101124 */
[----:B------:R-:W-:Y:S05]  /*53c0*/  @P3 BRA `(.L_x_213) ;  /* 0x00000000000c3947 */ /* 0x000fea0003800000 */
[----:B--2---:R-:W1:Y:S02]  /*53d0*/  LDG.E.U8 R155, desc[UR36][R10.64+0xb1] ;  /* 0x0000b1240a9b7981 */ /* 0x004e64000c1e1100 */
[----:B-1----:R-:W-:-:S05]  /*53e0*/  PRMT R3, R155, 0x8880, RZ ;  /* 0x000088809b037816 */ /* 0x002fca00000000ff */
[----:B------:R-:W-:-:S07]  /*53f0*/  IMAD R12, R3, R154, RZ ;  /* 0x0000009a030c7224 */ /* 0x000fce00078e02ff */
.L_x_213:
[----:B------:R-:W-:Y:S05]  /*5400*/  BSYNC B1 ;  /* 0x0000000000017941 */ /* 0x000fea0003800000 */
.L_x_212:
[----:B------:R-:W-:Y:S01]  /*5410*/  @!P3 IMAD R115, R115, R153, R12 ;  /* 0x000000997373b224 */ /* 0x000fe200078e020c */
[----:B------:R-:W-:Y:S04]  /*5420*/  BSSY B1, `(.L_x_214) ;  /* 0x0000006000017945 */ /* 0x000fe80003800000 */
[----:B------:R0:W-:Y:S01]  /*5430*/  @!P3 STG.E.U8 desc[UR36][R6.64+0xb1], R115 ;  /* 0x0000b1730600b986 */ /* 0x0001e2000c101124 */
[----:B------:R-:W-:Y:S05]  /*5440*/  @P5 BRA `(.L_x_215) ;  /* 0x00000000000c5947 */ /* 0x000fea0003800000 */
[----:B--2---:R-:W1:Y:S02]  /*5450*/  LDG.E.U8 R155, desc[UR36][R8.64+0xb8] ;  /* 0x0000b824089b7981 */ /* 0x004e64000c1e1100 */
[----:B-1----:R-:W-:-:S05]  /*5460*/  PRMT R3, R155, 0x8880, RZ ;  /* 0x000088809b037816 */ /* 0x002fca00000000ff */
[----:B------:R-:W-:-:S07]  /*5470*/  IMAD R12, R3, R154, RZ ;  /* 0x0000009a030c7224 */ /* 0x000fce00078e02ff */
.L_x_215:
[----:B------:R-:W-:Y:S05]  /*5480*/  BSYNC B1 ;  /* 0x0000000000017941 */ /* 0x000fea0003800000 */
.L_x_214:
[----:B-1----:R-:W-:Y:S01]  /*5490*/  @!P5 IMAD R3, R116, R153, R12 ;  /* 0x000000997403d224 */ /* 0x002fe200078e020c */
[----:B------:R-:W-:Y:S04]  /*54a0*/  BSSY B1, `(.L_x_216) ;  /* 0x0000006000017945 */ /* 0x000fe80003800000 */
[----:B------:R1:W-:Y:S01]  /*54b0*/  @!P5 STG.E.U8 desc[UR36][R4.64+0xb8], R3 ;  /* 0x0000b8030400d986 */ /* 0x0003e2000c101124 */
[----:B------:R-:W-:Y:S05]  /*54c0*/  @P2 BRA `(.L_x_217) ;  /* 0x00000000000c2947 */ /* 0x000fea0003800000 */
[----:B--2---:R-:W1:Y:S02]  /*54d0*/  LDG.E.U8 R155, desc[UR36][R8.64+0xb9] ;  /* 0x0000b924089b7981 */ /* 0x004e64000c1e1100 */
[----:B-1----:R-:W-:-:S05]  /*54e0*/  PRMT R3, R155, 0x8880, RZ ;  /* 0x000088809b037816 */ /* 0x002fca00000000ff */
[----:B------:R-:W-:-:S07]  /*54f0*/  IMAD R12, R3, R154, RZ ;  /* 0x0000009a030c7224 */ /* 0x000fce00078e02ff */
.L_x_217:
[----:B------:R-:W-:Y:S05]  /*5500*/  BSYNC B1 ;  /* 0x0000000000017941 */ /* 0x000fea0003800000 */
.L_x_216:
        /* <DEDUP_REMOVED lines=11> */
.L_x_219:
[----:B------:R-:W-:Y:S05]  /*55c0*/  BSYNC B1 ;  /* 0x0000000000017941 */ /* 0x000fea0003800000 */
.L_x_218:
[----:B-1----:R-:W-:Y:S01]  /*55d0*/  @!P4 IMAD R3, R118, R153, R12 ;  /* 0x000000997603c224 */ /* 0x002fe200078e020c */
[----:B------:R-:W-:Y:S04]  /*55e0*/  BSSY B1, `(.L_x_220) ;  /* 0x0000006000017945 */ /* 0x000fe80003800000 */
[----:B------:R1:W-:Y:S01]  /*55f0*/  @!P4 STG.E.U8 desc[UR36][R6.64+0xb8], R3 ;  /* 0x0000b8030600c986 */ /* 0x0003e2000c101124 */
[----:B------:R-:W-:Y:S05]  /*5600*/  @P3 BRA `(.L_x_221) ;  /* 0x00000000000c3947 */ /* 0x000fea0003800000 */
[----:B--2---:R-:W1:Y:S02]  /*5610*/  LDG.E.U8 R155, desc[UR36][R10.64+0xb9] ;  /* 0x0000b9240a9b7981 */ /* 0x004e64000c1e1100 */
[----:B-1----:R-:W-:-:S05]  /*5620*/  PRMT R3, R155, 0x8880, RZ ;  /* 0x000088809b037816 */ /* 0x002fca00000000ff */
[----:B------:R-:W-:-:S07]  /*5630*/  IMAD R12, R3, R154, RZ ;  /* 0x0000009a030c7224 */ /* 0x000fce00078e02ff */
.L_x_221:
[----:B------:R-:W-:Y:S05]  /*5640*/  BSYNC B1 ;  /* 0x0000000000017941 */ /* 0x000fea0003800000 */
.L_x_220:
[----:B------:R-:W-:Y:S01]  /*5650*/  @!P3 IMAD R119, R119, R153, R12 ;  /* 0x000000997777b224 */ /* 0x000fe200078e020c */
[----:B------:R-:W-:Y:S04]  /*5660*/  BSSY B1, `(.L_x_222) ;  /* 0x0000006000017945 */ /* 0x000fe80003800000 */
[----:B------:R0:W-:Y:S01]  /*5670*/  @!P3 STG.E.U8 desc[UR36][R6.64+0xb9], R119 ;  /* 0x0000b9770600b986 */ /* 0x0001e2000c101124 */
[----:B------:R-:W-:Y:S05]  /*5680*/  @P5 BRA `(.L_x_223) ;  /* 0x00000000000c5947 */ /* 0x000fea0003800000 */
[----:B--2---:R-:W1:Y:S02]  /*5690*/  LDG.E.U8 R155, desc[UR36][R8.64+0xc0] ;  /* 0x0000c024089b7981 */ /* 0x004e64000c1e1100 */
[----:B-1----:R-:W-:-:S05]  /*56a0*/  PRMT R3, R155, 0x8880, RZ ;  /* 0x000088809b037816 */ /* 0x002fca00000000ff */
[----:B------:R-:W-:-:S07]  /*56b0*/  IMAD R12, R3, R154, RZ ;  /* 0x0000009a030c7224 */ /* 0x000fce00078e02ff */
.L_x_223:
[----:B------:R-:W-:Y:S05]  /*56c0*/  BSYNC B1 ;  /* 0x0000000000017941 */ /* 0x000fea0003800000 */
.L_x_222:
[----:B-1----:R-:W-:Y:S01]  /*56d0*/  @!P5 IMAD R3, R120, R153, R12 ;  /* 0x000000997803d224 */ /* 0x002fe200078e020c */
[----:B------:R-:W-:Y:S04]  /*56e0*/  BSSY B1, `(.L_x_224) ;  /* 0x0000006000017945 */ /* 0x000fe80003800000 */
[----:B------:R1:W-:Y:S01]  /*56f0*/  @!P5 STG.E.U8 desc[UR36][R4.64+0xc0], R3 ;  /* 0x0000c0030400d986 */ /* 0x0003e2000c101124 */
[----:B------:R-:W-:Y:S05]  /*5700*/  @P2 BRA `(.L_x_225) ;  /* 0x00000000000c2947 */ /* 0x000fea0003800000 */
[----:B--2---:R-:W1:Y:S02]  /*5710*/  LDG.E.U8 R155, desc[UR36][R8.64+0xc1] ;  /* 0x0000c124089b7981 */ /* 0x004e64000c1e1100 */
[----:B-1----:R-:W-:-:S05]  /*5720*/  PRMT R3, R155, 0x8880, RZ ;  /* 0x000088809b037816 */ /* 0x002fca00000000ff */
[----:B------:R-:W-:-:S07]  /*5730*/  IMAD R12, R3, R154, RZ ;  /* 0x0000009a030c7224 */ /* 0x000fce00078e02ff */
.L_x_225:
[----:B------:R-:W-:Y:S05]  /*5740*/  BSYNC B1 ;  /* 0x0000000000017941 */ /* 0x000fea0003800000 */
.L_x_224:
        /* <DEDUP_REMOVED lines=11> */
.L_x_227:
[----:B------:R-:W-:Y:S05]  /*5800*/  BSYNC B1 ;  /* 0x0000000000017941 */ /* 0x000fea0003800000 */
.L_x_226:
[----:B-1----:R-:W-:Y:S01]  /*5810*/  @!P4 IMAD R3, R122, R153, R12 ;  /* 0x000000997a03c224 */ /* 0x002fe200078e020c */
[----:B------:R-:W-:Y:S04]  /*5820*/  BSSY B1, `(.L_x_228) ;  /* 0x0000006000017945 */ /* 0x000fe80003800000 */
[----:B------:R1:W-:Y:S01]  /*5830*/  @!P4 STG.E.U8 desc[UR36][R6.64+0xc0], R3 ;  /* 0x0000c0030600c986 */ /* 0x0003e2000c101124 */
[----:B------:R-:W-:Y:S05]  /*5840*/  @P3 BRA `(.L_x_229) ;  /* 0x00000000000c3947 */ /* 0x000fea0003800000 */
[----:B--2---:R-:W1:Y:S02]  /*5850*/  LDG.E.U8 R155, desc[UR36][R10.64+0xc1] ;  /* 0x0000c1240a9b7981 */ /* 0x004e64000c1e1100 */
[----:B-1----:R-:W-:-:S05]  /*5860*/  PRMT R3, R155, 0x8880, RZ ;  /* 0x000088809b037816 */ /* 0x002fca00000000ff */
[----:B------:R-:W-:-:S07]  /*5870*/  IMAD R12, R3, R154, RZ ;  /* 0x0000009a030c7224 */ /* 0x000fce00078e02ff */
.L_x_229:
[----:B------:R-:W-:Y:S05]  /*5880*/  BSYNC B1 ;  /* 0x0000000000017941 */ /* 0x000fea0003800000 */
.L_x_228:
[----:B------:R-:W-:Y:S01]  /*5890*/  @!P3 IMAD R123, R123, R153, R12 ;  /* 0x000000997b7bb224 */ /* 0x000fe200078e020c */
[----:B------:R-:W-:Y:S04]  /*58a0*/  BSSY B1, `(.L_x_230) ;  /* 0x0000006000017945 */ /* 0x000fe80003800000 */
[----:B------:R0:W-:Y:S01]  /*58b0*/  @!P3 STG.E.U8 desc[UR36][R6.64+0xc1], R123 ;  /* 0x0000c17b0600b986 */ /* 0x0001e2000c101124 */
[----:B------:R-:W-:Y:S05]  /*58c0*/  @P5 BRA `(.L_x_231) ;  /* 0x00000000000c5947 */ /* 0x000fea0003800000 */
[----:B--2---:R-:W1:Y:S02]  /*58d0*/  LDG.E.U8 R155, desc[UR36][R8.64+0xc8] ;  /* 0x0000c824089b7981 */ /* 0x004e64000c1e1100 */
[----:B-1----:R-:W-:-:S05]  /*58e0*/  PRMT R3, R155, 0x8880, RZ ;  /* 0x000088809b037816 */ /* 0x002fca00000000ff */
[----:B------:R-:W-:-:S07]  /*58f0*/  IMAD R12, R3, R154, RZ ;  /* 0x0000009a030c7224 */ /* 0x000fce00078e02ff */
.L_x_231:
[----:B------:R-:W-:Y:S05]  /*5900*/  BSYNC B1 ;  /* 0x0000000000017941 */ /* 0x000fea0003800000 */
.L_x_230:
[----:B-1----:R-:W-:Y:S01]  /*5910*/  @!P5 IMAD R3, R124, R153, R12 ;  /* 0x000000997c03d224 */ /* 0x002fe200078e020c */
[----:B------:R-:W-:Y:S04]  /*5920*/  BSSY B1, `(.L_x_232) ;  /* 0x0000006000017945 */ /* 0x000fe80003800000 */
[----:B------:R1:W-:Y:S01]  /*5930*/  @!P5 STG.E.U8 desc[UR36][R4.64+0xc8], R3 ;  /* 0x0000c8030400d986 */ /* 0x0003e2000c101124 */
[----:B------:R-:W-:Y:S05]  /*5940*/  @P2 BRA `(.L_x_233) ;  /* 0x00000000000c2947 */ /* 0x000fea0003800000 */
[----:B--2---:R-:W1:Y:S02]  /*5950*/  LDG.E.U8 R155, desc[UR36][R8.64+0xc9] ;  /* 0x0000c924089b7981 */ /* 0x004e64000c1e1100 */
[----:B-1----:R-:W-:-:S05]  /*5960*/  PRMT R3, R155, 0x8880, RZ ;  /* 0x000088809b037816 */ /* 0x002fca00000000ff */
[----:B------:R-:W-:-:S07]  /*5970*/  IMAD R12, R3, R154, RZ ;  /* 0x0000009a030c7224 */ /* 0x000fce00078e02ff */
.L_x_233:
[----:B------:R-:W-:Y:S05]  /*5980*/  BSYNC B1 ;  /* 0x0000000000017941 */ /* 0x000fea0003800000 */
.L_x_232:
        /* <DEDUP_REMOVED lines=11> */
.L_x_235:
[----:B------:R-:W-:Y:S05]  /*5a40*/  BSYNC B1 ;  /* 0x0000000000017941 */ /* 0x000fea0003800000 */
.L_x_234:
[----:B-1----:R-:W-:Y:S01]  /*5a50*/  @!P4 IMAD R3, R126, R153, R12 ;  /* 0x000000997e03c224 */ /* 0x002fe200078e020c */
[----:B------:R-:W-:Y:S04]  /*5a60*/  BSSY B1, `(.L_x_236) ;  /* 0x0000006000017945 */ /* 0x000fe80003800000 */
[----:B------:R1:W-:Y:S01]  /*5a70*/  @!P4 STG.E.U8 desc[UR36][R6.64+0xc8], R3 ;  /* 0x0000c8030600c986 */ /* 0x0003e2000c101124 */
[----:B------:R-:W-:Y:S05]  /*5a80*/  @P3 BRA `(.L_x_237) ;  /* 0x00000000000c3947 */ /* 0x000fea0003800000 */
[----:B--2---:R-:W1:Y:S02]  /*5a90*/  LDG.E.U8 R155, desc[UR36][R10.64+0xc9] ;  /* 0x0000c9240a9b7981 */ /* 0x004e64000c1e1100 */
[----:B-1----:R-:W-:-:S05]  /*5aa0*/  PRMT R3, R155, 0x8880, RZ ;  /* 0x000088809b037816 */ /* 0x002fca00000000ff */
[----:B------:R-:W-:-:S07]  /*5ab0*/  IMAD R12, R3, R154, RZ ;  /* 0x0000009a030c7224 */ /* 0x000fce00078e02ff */
.L_x_237:
[----:B------:R-:W-:Y:S05]  /*5ac0*/  BSYNC B1 ;  /* 0x0000000000017941 */ /* 0x000fea0003800000 */
.L_x_236:
[----:B------:R-:W-:Y:S01]  /*5ad0*/  @!P3 IMAD R127, R127, R153, R12 ;  /* 0x000000997f7fb224 */ /* 0x000fe200078e020c */
[----:B------:R-:W-:Y:S04]  /*5ae0*/  BSSY B1, `(.L_x_238) ;  /* 0x0000006000017945 */ /* 0x000fe80003800000 */
[----:B------:R0:W-:Y:S01]  /*5af0*/  @!P3 STG.E.U8 desc[UR36][R6.64+0xc9], R127 ;  /* 0x0000c97f0600b986 */ /* 0x0001e2000c101124 */
[----:B------:R-:W-:Y:S05]  /*5b00*/  @P5 BRA `(.L_x_239) ;  /* 0x00000000000c5947 */ /* 0x000fea0003800000 */
[----:B--2---:R-:W1:Y:S02]  /*5b10*/  LDG.E.U8 R155, desc[UR36][R8.64+0xd0] ;  /* 0x0000d024089b7981 */ /* 0x004e64000c1e1100 */
[----:B-1----:R-:W-:-:S05]  /*5b20*/  PRMT R3, R155, 0x8880, RZ ;  /* 0x000088809b037816 */ /* 0x002fca00000000ff */
[----:B------:R-:W-:-:S07]  /*5b30*/  IMAD R12, R3, R154, RZ ;  /* 0x0000009a030c7224 */ /* 0x000fce00078e02ff */
.L_x_239:
[----:B------:R-:W-:Y:S05]  /*5b40*/  BSYNC B1 ;  /* 0x0000000000017941 */ /* 0x000fea0003800000 */
.L_x_238:
[----:B-1----:R-:W-:Y:S01]  /*5b50*/  @!P5 IMAD R3, R128, R153, R12 ;  /* 0x000000998003d224 */ /* 0x002fe200078e020c */
[----:B------:R-:W-:Y:S04]  /*5b60*/  BSSY B1, `(.L_x_240) ;  /* 0x0000006000017945 */ /* 0x000fe80003800000 */
[----:B------:R1:W-:Y:S01]  /*5b70*/  @!P5 STG.E.U8 desc[UR36][R4.64+0xd0], R3 ;  /* 0x0000d0030400d986 */ /* 0x0003e2000c101124 */
[----:B------:R-:W-:Y:S05]  /*5b80*/  @P2 BRA `(.L_x_241) ;  /* 0x00000000000c2947 */ /* 0x000fea0003800000 */
[----:B--2---:R-:W1:Y:S02]  /*5b90*/  LDG.E.U8 R155, desc[UR36][R8.64+0xd1] ;  /* 0x0000d124089b7981 */ /* 0x004e64000c1e1100 */
[----:B-1----:R-:W-:-:S05]  /*5ba0*/  PRMT R3, R155, 0x8880, RZ ;  /* 0x000088809b037816 */ /* 0x002fca00000000ff */
[----:B------:R-:W-:-:S07]  /*5bb0*/  IMAD R12, R3, R154, RZ ;  /* 0x0000009a030c7224 */ /* 0x000fce00078e02ff */
.L_x_241:
[----:B------:R-:W-:Y:S05]  /*5bc0*/  BSYNC B1 ;  /* 0x0000000000017941 */ /* 0x000fea0003800000 */
.L_x_240:
        /* <DEDUP_REMOVED lines=11> */
.L_x_243:
[----:B------:R-:W-:Y:S05]  /*5c80*/  BSYNC B1 ;  /* 0x0000000000017941 */ /* 0x000fea0003800000 */
.L_x_242:
[----:B-1----:R-:W-:Y:S01]  /*5c90*/  @!P4 IMAD R3, R130, R153, R12 ;  /* 0x000000998203c224 */ /* 0x002fe200078e020c */
[----:B------:R-:W-:Y:S04]  /*5ca0*/  BSSY B1, `(.L_x_244) ;  /* 0x0000006000017945 */ /* 0x000fe80003800000 */
[----:B------:R1:W-:Y:S01]  /*5cb0*/  @!P4 STG.E.U8 desc[UR36][R6.64+0xd0], R3 ;  /* 0x0000d0030600c986 */ /* 0x0003e2000c101124 */
[----:B------:R-:W-:Y:S05]  /*5cc0*/  @P3 BRA `(.L_x_245) ;  /* 0x00000000000c3947 */ /* 0x000fea0003800000 */
[----:B--2---:R-:W1:Y:S02]  /*5cd0*/  LDG.E.U8 R155, desc[UR36][R10.64+0xd1] ;  /* 0x0000d1240a9b7981 */ /* 0x004e64000c1e1100 */
[----:B-1----:R-:W-:-:S05]  /*5ce0*/  PRMT R3, R155, 0x8880, RZ ;  /* 0x000088809b037816 */ /* 0x002fca00000000ff */
[----:B------:R-:W-:-:S07]  /*5cf0*/  IMAD R12, R3, R154, RZ ;  /* 0x0000009a030c7224 */ /* 0x000fce00078e02ff */
.L_x_245:
[----:B------:R-:W-:Y:S05]  /*5d00*/  BSYNC B1 ;  /* 0x0000000000017941 */ /* 0x000fea0003800000 */
.L_x_244:
[----:B------:R-:W-:Y:S01]  /*5d10*/  @!P3 IMAD R131, R131, R153, R12 ;  /* 0x000000998383b224 */ /* 0x000fe200078e020c */
[----:B------:R-:W-:Y:S04]  /*5d20*/  BSSY B1, `(.L_x_246) ;  /* 0x0000006000017945 */ /* 0x000fe80003800000 */
[----:B------:R0:W-:Y:S01]  /*5d30*/  @!P3 STG.E.U8 desc[UR36][R6.64+0xd1], R131 ;  /* 0x0000d1830600b986 */ /* 0x0001e2000c101124 */
[----:B------:R-:W-:Y:S05]  /*5d40*/  @P5 BRA `(.L_x_247) ;  /* 0x00000000000c5947 */ /* 0x000fea0003800000 */
[----:B--2---:R-:W1:Y:S02]  /*5d50*/  LDG.E.U8 R155, desc[UR36][R8.64+0xd8] ;  /* 0x0000d824089b7981 */ /* 0x004e64000c1e1100 */
[----:B-1----:R-:W-:-:S05]  /*5d60*/  PRMT R3, R155, 0x8880, RZ ;  /* 0x000088809b037816 */ /* 0x002fca00000000ff */
[----:B------:R-:W-:-:S07]  /*5d70*/  IMAD R12, R3, R154, RZ ;  /* 0x0000009a030c7224 */ /* 0x000fce00078e02ff */
.L_x_247:
[----:B------:R-:W-:Y:S05]  /*5d80*/  BSYNC B1 ;  /* 0x0000000000017941 */ /* 0x000fea0003800000 */
.L_x_246:
[----:B-1----:R-:W-:Y:S01]  /*5d90*/  @!P5 IMAD R3, R132, R153, R12 ;  /* 0x000000998403d224 */ /* 0x002fe200078e020c */
[----:B------:R-:W-:Y:S04]  /*5da0*/  BSSY B1, `(.L_x_248) ;  /* 0x0000006000017945 */ /* 0x000fe80003800000 */
[----:B------:R1:W-:Y:S01]  /*5db0*/  @!P5 STG.E.U8 desc[UR36][R4.64+0xd8], R3 ;  /* 0x0000d8030400d986 */ /* 0x0003e2000c101124 */
[----:B------:R-:W-:Y:S05]  /*5dc0*/  @P2 BRA `(.L_x_249) ;  /* 0x00000000000c2947 */ /* 0x000fea0003800000 */
[----:B--2---:R-:W1:Y:S02]  /*5dd0*/  LDG.E.U8 R155, desc[UR36][R8.64+0xd9] ;  /* 0x0000d924089b7981 */ /* 0x004e64000c1e1100 */
[----:B-1----:R-:W-:-:S05]  /*5de0*/  PRMT R3, R155, 0x8880, RZ ;  /* 0x000088809b037816 */ /* 0x002fca00000000ff */
[----:B------:R-:W-:-:S07]  /*5df0*/  IMAD R12, R3, R154, RZ ;  /* 0x0000009a030c7224 */ /* 0x000fce00078e02ff */
.L_x_249:
[----:B------:R-:W-:Y:S05]  /*5e00*/  BSYNC B1 ;  /* 0x0000000000017941 */ /* 0x000fea0003800000 */
.L_x_248:
        /* <DEDUP_REMOVED lines=11> */
.L_x_251:
[----:B------:R-:W-:Y:S05]  /*5ec0*/  BSYNC B1 ;  /* 0x0000000000017941 */ /* 0x000fea0003800000 */
.L_x_250:
[----:B-1----:R-:W-:Y:S01]  /*5ed0*/  @!P4 IMAD R3, R134, R153, R12 ;  /* 0x000000998603c224 */ /* 0x002fe200078e020c */
[----:B------:R-:W-:Y:S04]  /*5ee0*/  BSSY B1, `(.L_x_252) ;  /* 0x0000006000017945 */ /* 0x000fe80003800000 */
[----:B------:R1:W-:Y:S01]  /*5ef0*/  @!P4 STG.E.U8 desc[UR36][R6.64+0xd8], R3 ;  /* 0x0000d8030600c986 */ /* 0x0003e2000c101124 */
[----:B------:R-:W-:Y:S05]  /*5f00*/  @P3 BRA `(.L_x_253) ;  /* 0x00000000000c3947 */ /* 0x000fea0003800000 */
[----:B--2---:R-:W1:Y:S02]  /*5f10*/  LDG.E.U8 R155, desc[UR36][R10.64+0xd9] ;  /* 0x0000d9240a9b7981 */ /* 0x004e64000c1e1100 */
[----:B-1----:R-:W-:-:S05]  /*5f20*/  PRMT R3, R155, 0x8880, RZ ;  /* 0x000088809b037816 */ /* 0x002fca00000000ff */
[----:B------:R-:W-:-:S07]  /*5f30*/  IMAD R12, R3, R154, RZ ;  /* 0x0000009a030c7224 */ /* 0x000fce00078e02ff */
.L_x_253:
[----:B------:R-:W-:Y:S05]  /*5f40*/  BSYNC B1 ;  /* 0x0000000000017941 */ /* 0x000fea0003800000 */
.L_x_252:
[----:B------:R-:W-:Y:S01]  /*5f50*/  @!P3 IMAD R135, R135, R153, R12 ;  /* 0x000000998787b224 */ /* 0x000fe200078e020c */
[----:B------:R-:W-:Y:S04]  /*5f60*/  BSSY B1, `(.L_x_254) ;  /* 0x0000006000017945 */ /* 0x000fe80003800000 */
[----:B------:R0:W-:Y:S01]  /*5f70*/  @!P3 STG.E.U8 desc[UR36][R6.64+0xd9], R135 ;  /* 0x0000d9870600b986 */ /* 0x0001e2000c101124 */
[----:B------:R-:W-:Y:S05]  /*5f80*/  @P5 BRA `(.L_x_255) ;  /* 0x00000000000c5947 */ /* 0x000fea0003800000 */
[----:B--2---:R-:W1:Y:S02]  /*5f90*/  LDG.E.U8 R155, desc[UR36][R8.64+0xe0] ;  /* 0x0000e024089b7981 */ /* 0x004e64000c1e1100 */
[----:B-1----:R-:W-:-:S05]  /*5fa0*/  PRMT R3, R155, 0x8880, RZ ;  /* 0x000088809b037816 */ /* 0x002fca00000000ff */
[----:B------:R-:W-:-:S07]  /*5fb0*/  IMAD R12, R3, R154, RZ ;  /* 0x0000009a030c7224 */ /* 0x000fce00078e02ff */
.L_x_255:
[----:B------:R-:W-:Y:S05]  /*5fc0*/  BSYNC B1 ;  /* 0x0000000000017941 */ /* 0x000fea0003800000 */
.L_x_254:
[----:B-1----:R-:W-:Y:S01]  /*5fd0*/  @!P5 IMAD R3, R136, R153, R12 ;  /* 0x000000998803d224 */ /* 0x002fe200078e020c */
[----:B------:R-:W-:Y:S04]  /*5fe0*/  BSSY B1, `(.L_x_256) ;  /* 0x0000006000017945 */ /* 0x000fe80003800000 */
[----:B------:R1:W-:Y:S01]  /*5ff0*/  @!P5 STG.E.U8 desc[UR36][R4.64+0xe0], R3 ;  /* 0x0000e0030400d986 */ /* 0x0003e2000c101124 */
[----:B------:R-:W-:Y:S05]  /*6000*/  @P2 BRA `(.L_x_257) ;  /* 0x00000000000c2947 */ /* 0x000fea0003800000 */
[----:B--2---:R-:W1:Y:S02]  /*6010*/  LDG.E.U8 R155, desc[UR36][R8.64+0xe1] ;  /* 0x0000e124089b7981 */ /* 0x004e64000c1e1100 */
[----:B-1----:R-:W-:-:S05]  /*6020*/  PRMT R3, R155, 0x8880, RZ ;  /* 0x000088809b037816 */ /* 0x002fca00000000ff */
[----:B------:R-:W-:-:S07]  /*6030*/  IMAD R12, R3, R154, RZ ;  /* 0x0000009a030c7224 */ /* 0x000fce00078e02ff */
.L_x_257:
[----:B------:R-:W-:Y:S05]  /*6040*/  BSYNC B1 ;  /* 0x0000000000017941 */ /* 0x000fea0003800000 */
.L_x_256:
        /* <DEDUP_REMOVED lines=11> */
.L_x_259:
[----:B------:R-:W-:Y:S05]  /*6100*/  BSYNC B1 ;  /* 0x0000000000017941 */ /* 0x000fea0003800000 */
.L_x_258:
[----:B-1----:R-:W-:Y:S01]  /*6110*/  @!P4 IMAD R3, R138, R153, R12 ;  /* 0x000000998a03c224 */ /* 0x002fe200078e020c */
[----:B------:R-:W-:Y:S04]  /*6120*/  BSSY B1, `(.L_x_260) ;  /* 0x0000006000017945 */ /* 0x000fe80003800000 */
[----:B------:R1:W-:Y:S01]  /*6130*/  @!P4 STG.E.U8 desc[UR36][R6.64+0xe0], R3 ;  /* 0x0000e0030600c986 */ /* 0x0003e2000c101124 */
[----:B------:R-:W-:Y:S05]  /*6140*/  @P3 BRA `(.L_x_261) ;  /* 0x00000000000c3947 */ /* 0x000fea0003800000 */
[----:B--2---:R-:W1:Y:S02]  /*6150*/  LDG.E.U8 R155, desc[UR36][R10.64+0xe1] ;  /* 0x0000e1240a9b7981 */ /* 0x004e64000c1e1100 */
[----:B-1----:R-:W-:-:S05]  /*6160*/  PRMT R3, R155, 0x8880, RZ ;  /* 0x000088809b037816 */ /* 0x002fca00000000ff */
[----:B------:R-:W-:-:S07]  /*6170*/  IMAD R12, R3, R154, RZ ;  /* 0x0000009a030c7224 */ /* 0x000fce00078e02ff */
.L_x_261:
[----:B------:R-:W-:Y:S05]  /*6180*/  BSYNC B1 ;  /* 0x0000000000017941 */ /* 0x000fea0003800000 */
.L_x_260:
[----:B------:R-:W-:Y:S01]  /*6190*/  @!P3 IMAD R139, R139, R153, R12 ;  /* 0x000000998b8bb224 */ /* 0x000fe200078e020c */
[----:B------:R-:W-:Y:S04]  /*61a0*/  BSSY B1, `(.L_x_262) ;  /* 0x0000006000017945 */ /* 0x000fe80003800000 */
[----:B------:R0:W-:Y:S01]  /*61b0*/  @!P3 STG.E.U8 desc[UR36][R6.64+0xe1], R139 ;  /* 0x0000e18b0600b986 */ /* 0x0001e2000c101124 */
[----:B------:R-:W-:Y:S05]  /*61c0*/  @P5 BRA `(.L_x_263) ;  /* 0x00000000000c5947 */ /* 0x000fea0003800000 */
[----:B--2---:R-:W1:Y:S02]  /*61d0*/  LDG.E.U8 R155, desc[UR36][R8.64+0xe8] ;  /* 0x0000e824089b7981 */ /* 0x004e64000c1e1100 */
[----:B-1----:R-:W-:-:S05]  /*61e0*/  PRMT R3, R155, 0x8880, RZ ;  /* 0x000088809b037816 */ /* 0x002fca00000000ff */
[----:B------:R-:W-:-:S07]  /*61f0*/  IMAD R12, R3, R154, RZ ;  /* 0x0000009a030c7224 */ /* 0x000fce00078e02ff */
.L_x_263:
[----:B------:R-:W-:Y:S05]  /*6200*/  BSYNC B1 ;  /* 0x0000000000017941 */ /* 0x000fea0003800000 */
.L_x_262:
[----:B-1----:R-:W-:Y:S01]  /*6210*/  @!P5 IMAD R3, R140, R153, R12 ;  /* 0x000000998c03d224 */ /* 0x002fe200078e020c */
[----:B------:R-:W-:Y:S04]  /*6220*/  BSSY B1, `(.L_x_264) ;  /* 0x0000006000017945 */ /* 0x000fe80003800000 */
[----:B------:R1:W-:Y:S01]  /*6230*/  @!P5 STG.E.U8 desc[UR36][R4.64+0xe8], R3 ;  /* 0x0000e8030400d986 */ /* 0x0003e2000c101124 */
[----:B------:R-:W-:Y:S05]  /*6240*/  @P2 BRA `(.L_x_265) ;  /* 0x00000000000c2947 */ /* 0x000fea0003800000 */
[----:B--2---:R-:W1:Y:S02]  /*6250*/  LDG.E.U8 R155, desc[UR36][R8.64+0xe9] ;  /* 0x0000e924089b7981 */ /* 0x004e64000c1e1100 */
[----:B-1----:R-:W-:-:S05]  /*6260*/  PRMT R3, R155, 0x8880, RZ ;  /* 0x000088809b037816 */ /* 0x002fca00000000ff */
[----:B------:R-:W-:-:S07]  /*6270*/  IMAD R12, R3, R154, RZ ;  /* 0x0000009a030c7224 */ /* 0x000fce00078e02ff */
.L_x_265:
[----:B------:R-:W-:Y:S05]  /*6280*/  BSYNC B1 ;  /* 0x0000000000017941 */ /* 0x000fea0003800000 */
.L_x_264:
        /* <DEDUP_REMOVED lines=11> */
.L_x_267:
[----:B------:R-:W-:Y:S05]  /*6340*/  BSYNC B1 ;  /* 0x0000000000017941 */ /* 0x000fea0003800000 */
.L_x_266:
[----:B-1----:R-:W-:Y:S01]  /*6350*/  @!P4 IMAD R3, R142, R153, R12 ;  /* 0x000000998e03c224 */ /* 0x002fe200078e020c */
[----:B------:R-:W-:Y:S04]  /*6360*/  BSSY B1, `(.L_x_268) ;  /* 0x0000006000017945 */ /* 0x000fe80003800000 */
[----:B------:R1:W-:Y:S01]  /*6370*/  @!P4 STG.E.U8 desc[UR36][R6.64+0xe8], R3 ;  /* 0x0000e8030600c986 */ /* 0x0003e2000c101124 */
[----:B------:R-:W-:Y:S05]  /*6380*/  @P3 BRA `(.L_x_269) ;  /* 0x00000000000c3947 */ /* 0x000fea0003800000 */
[----:B--2---:R-:W1:Y:S02]  /*6390*/  LDG.E.U8 R155, desc[UR36][R10.64+0xe9] ;  /* 0x0000e9240a9b7981 */ /* 0x004e64000c1e1100 */
[----:B-1----:R-:W-:-:S05]  /*63a0*/  PRMT R3, R155, 0x8880, RZ ;  /* 0x000088809b037816 */ /* 0x002fca00000000ff */
[----:B------:R-:W-:-:S07]  /*63b0*/  IMAD R12, R3, R154, RZ ;  /* 0x0000009a030c7224 */ /* 0x000fce00078e02ff */
.L_x_269:
[----:B------:R-:W-:Y:S05]  /*63c0*/  BSYNC B1 ;  /* 0x0000000000017941 */ /* 0x000fea0003800000 */
.L_x_268:
[----:B------:R-:W-:Y:S01]  /*63d0*/  @!P3 IMAD R143, R143, R153, R12 ;  /* 0x000000998f8fb224 */ /* 0x000fe200078e020c */
[----:B------:R-:W-:Y:S04]  /*63e0*/  BSSY B1, `(.L_x_270) ;  /* 0x0000006000017945 */ /* 0x000fe80003800000 */
[----:B------:R0:W-:Y:S01]  /*63f0*/  @!P3 STG.E.U8 desc[UR36][R6.64+0xe9], R143 ;  /* 0x0000e98f0600b986 */ /* 0x0001e2000c101124 */
[----:B------:R-:W-:Y:S05]  /*6400*/  @P5 BRA `(.L_x_271) ;  /* 0x00000000000c5947 */ /* 0x000fea0003800000 */
[----:B--2---:R-:W1:Y:S02]  /*6410*/  LDG.E.U8 R155, desc[UR36][R8.64+0xf0] ;  /* 0x0000f024089b7981 */ /* 0x004e64000c1e1100 */
[----:B-1----:R-:W-:-:S05]  /*6420*/  PRMT R3, R155, 0x8880, RZ ;  /* 0x000088809b037816 */ /* 0x002fca00000000ff */
[----:B------:R-:W-:-:S07]  /*6430*/  IMAD R12, R3, R154, RZ ;  /* 0x0000009a030c7224 */ /* 0x000fce00078e02ff */
.L_x_271:
[----:B------:R-:W-:Y:S05]  /*6440*/  BSYNC B1 ;  /* 0x0000000000017941 */ /* 0x000fea0003800000 */
.L_x_270:
[----:B-1----:R-:W-:Y:S01]  /*6450*/  @!P5 IMAD R3, R144, R153, R12 ;  /* 0x000000999003d224 */ /* 0x002fe200078e020c */
[----:B------:R-:W-:Y:S04]  /*6460*/  BSSY B1, `(.L_x_272) ;  /* 0x0000006000017945 */ /* 0x000fe80003800000 */
[----:B------:R1:W-:Y:S01]  /*6470*/  @!P5 STG.E.U8 desc[UR36][R4.64+0xf0], R3 ;  /* 0x0000f0030400d986 */ /* 0x0003e2000c101124 */
[----:B------:R-:W-:Y:S05]  /*6480*/  @P2 BRA `(.L_x_273) ;  /* 0x00000000000c2947 */ /* 0x000fea0003800000 */
[----:B--2---:R-:W1:Y:S02]  /*6490*/  LDG.E.U8 R155, desc[UR36][R8.64+0xf1] ;  /* 0x0000f124089b7981 */ /* 0x004e64000c1e1100 */
[----:B-1----:R-:W-:-:S05]  /*64a0*/  PRMT R3, R155, 0x8880, RZ ;  /* 0x000088809b037816 */ /* 0x002fca00000000ff */
[----:B------:R-:W-:-:S07]  /*64b0*/  IMAD R12, R3, R154, RZ ;  /* 0x0000009a030c7224 */ /* 0x000fce00078e02ff */
.L_x_273:
[----:B------:R-:W-:Y:S05]  /*64c0*/  BSYNC B1 ;  /* 0x0000000000017941 */ /* 0x000fea0003800000 */
.L_x_272:
[C---:B------:R-:W-:Y:S01]  /*64d0*/  ISETP.LT.OR P4, PT, R0.reuse, 0xf1, !P0 ;  /* 0x000000f10000780c */ /* 0x040fe20004781670 */
[----:B------:R-:W-:Y:S01]  /*64e0*/  @!P2 IMAD R145, R145, R153, R12 ;  /* 0x000000999191a224 */ /* 0x000fe200078e020c */
[----:B------:R-:W-:Y:S01]  /*64f0*/  BSSY B1, `(.L_x_274) ;  /* 0x000000a000017945 */ /* 0x000fe20003800000 */
[C---:B------:R-:W-:Y:S02]  /*6500*/  ISETP.LT.OR P3, PT, R0.reuse, 0xf2, !P0 ;  /* 0x000000f20000780c */ /* 0x040fe40004761670 */
        /* <DEDUP_REMOVED lines=8> */
.L_x_275:
[----:B------:R-:W-:Y:S05]  /*6590*/  BSYNC B1 ;  /* 0x0000000000017941 */ /* 0x000fea0003800000 */
.L_x_274:
[----:B-1----:R-:W-:Y:S01]  /*65a0*/  @!P4 IMAD R3, R146, R153, R12 ;  /* 0x000000999203c224 */ /* 0x002fe200078e020c */
[----:B------:R-:W-:Y:S04]  /*65b0*/  BSSY B1, `(.L_x_276) ;  /* 0x0000006000017945 */ /* 0x000fe80003800000 */
[----:B------:R1:W-:Y:S01]  /*65c0*/  @!P4 STG.E.U8 desc[UR36][R6.64+0xf0], R3 ;  /* 0x0000f0030600c986 */ /* 0x0003e2000c101124 */
[----:B------:R-:W-:Y:S05]  /*65d0*/  @P3 BRA `(.L_x_277) ;  /* 0x00000000000c3947 */ /* 0x000fea0003800000 */
[----:B--2---:R-:W1:Y:S02]  /*65e0*/  LDG.E.U8 R155, desc[UR36][R10.64+0xf1] ;  /* 0x0000f1240a9b7981 */ /* 0x004e64000c1e1100 */
[----:B-1----:R-:W-:-:S05]  /*65f0*/  PRMT R3, R155, 0x8880, RZ ;  /* 0x000088809b037816 */ /* 0x002fca00000000ff */
[----:B------:R-:W-:-:S07]  /*6600*/  IMAD R12, R3, R154, RZ ;  /* 0x0000009a030c7224 */ /* 0x000fce00078e02ff */
.L_x_277:
[----:B------:R-:W-:Y:S05]  /*6610*/  BSYNC B1 ;  /* 0x0000000000017941 */ /* 0x000fea0003800000 */
.L_x_276:
[----:B------:R-:W-:Y:S01]  /*6620*/  @!P3 IMAD R147, R147, R153, R12 ;  /* 0x000000999393b224 */ /* 0x000fe200078e020c */
[----:B------:R-:W-:Y:S04]  /*6630*/  BSSY B1, `(.L_x_278) ;  /* 0x0000006000017945 */ /* 0x000fe80003800000 */
[----:B------:R0:W-:Y:S01]  /*6640*/  @!P3 STG.E.U8 desc[UR36][R6.64+0xf1], R147 ;  /* 0x0000f1930600b986 */ /* 0x0001e2000c101124 */
[----:B------:R-:W-:Y:S05]  /*6650*/  @P2 BRA `(.L_x_279) ;  /* 0x00000000000c2947 */ /* 0x000fea0003800000 */
[----:B--2---:R-:W1:Y:S02]  /*6660*/  LDG.E.U8 R155, desc[UR36][R8.64+0xf8] ;  /* 0x0000f824089b7981 */ /* 0x004e64000c1e1100 */
[----:B-1----:R-:W-:-:S05]  /*6670*/  PRMT R3, R155, 0x8880, RZ ;  /* 0x000088809b037816 */ /* 0x002fca00000000ff */
[----:B------:R-:W-:-:S07]  /*6680*/  IMAD R12, R3, R154, RZ ;  /* 0x0000009a030c7224 */ /* 0x000fce00078e02ff */
.L_x_279:
[----:B------:R-:W-:Y:S05]  /*6690*/  BSYNC B1 ;  /* 0x0000000000017941 */ /* 0x000fea0003800000 */
.L_x_278:
[----:B-1----:R-:W-:Y:S01]  /*66a0*/  @!P2 IMAD R3, R148, R153, R12 ;  /* 0x000000999403a224 */ /* 0x002fe200078e020c */
[----:B------:R-:W-:Y:S04]  /*66b0*/  BSSY B1, `(.L_x_280) ;  /* 0x0000006000017945 */ /* 0x000fe80003800000 */
[----:B------:R1:W-:Y:S01]  /*66c0*/  @!P2 STG.E.U8 desc[UR36][R4.64+0xf8], R3 ;  /* 0x0000f8030400a986 */ /* 0x0003e2000c101124 */
[----:B------:R-:W-:Y:S05]  /*66d0*/  @P1 BRA `(.L_x_281) ;  /* 0x00000000000c1947 */ /* 0x000fea0003800000 */
[----:B--2---:R-:W1:Y:S02]  /*66e0*/  LDG.E.U8 R155, desc[UR36][R8.64+0xf9] ;  /* 0x0000f924089b7981 */ /* 0x004e64000c1e1100 */
[----:B-1----:R-:W-:-:S05]  /*66f0*/  PRMT R3, R155, 0x8880, RZ ;  /* 0x000088809b037816 */ /* 0x002fca00000000ff */
[----:B------:R-:W-:-:S07]  /*6700*/  IMAD R12, R3, R154, RZ ;  /* 0x0000009a030c7224 */ /* 0x000fce00078e02ff */
.L_x_281:
[----:B------:R-:W-:Y:S05]  /*6710*/  BSYNC B1 ;  /* 0x0000000000017941 */ /* 0x000fea0003800000 */
.L_x_280:
[----:B------:R-:W-:Y:S01]  /*6720*/  @!P1 IMAD R149, R149, R153, R12 ;  /* 0x0000009995959224 */ /* 0x000fe200078e020c */
[----:B------:R-:W-:Y:S04]  /*6730*/  BSSY B1, `(.L_x_282) ;  /* 0x0000006000017945 */ /* 0x000fe80003800000 */
[----:B------:R0:W-:Y:S01]  /*6740*/  @!P1 STG.E.U8 desc[UR36][R4.64+0xf9], R149 ;  /* 0x0000f99504009986 */ /* 0x0001e2000c101124 */
[----:B------:R-:W-:Y:S05]  /*6750*/  @P5 BRA `(.L_x_283) ;  /* 0x00000000000c5947 */ /* 0x000fea0003800000 */
[----:B--2---:R-:W1:Y:S02]  /*6760*/  LDG.E.U8 R155, desc[UR36][R10.64+0xf8] ;  /* 0x0000f8240a9b7981 */ /* 0x004e64000c1e1100 */
[----:B-1----:R-:W-:-:S05]  /*6770*/  PRMT R3, R155, 0x8880, RZ ;  /* 0x000088809b037816 */ /* 0x002fca00000000ff */
[----:B------:R-:W-:-:S07]  /*6780*/  IMAD R12, R3, R154, RZ ;  /* 0x0000009a030c7224 */ /* 0x000fce00078e02ff */
.L_x_283:
[----:B------:R-:W-:Y:S05]  /*6790*/  BSYNC B1 ;  /* 0x0000000000017941 */ /* 0x000fea0003800000 */
.L_x_282:
[----:B-1----:R-:W-:Y:S01]  /*67a0*/  @!P5 IMAD R3, R150, R153, R12 ;  /* 0x000000999603d224 */ /* 0x002fe200078e020c */
[----:B------:R-:W-:Y:S01]  /*67b0*/  ISETP.LT.OR P0, PT, R0, 0xfa, !P0 ;  /* 0x000000fa0000780c */ /* 0x000fe20004701670 */
[----:B------:R-:W-:Y:S03]  /*67c0*/  BSSY B1, `(.L_x_284) ;  /* 0x0000006000017945 */ /* 0x000fe60003800000 */
[----:B------:R1:W-:Y:S09]  /*67d0*/  @!P5 STG.E.U8 desc[UR36][R6.64+0xf8], R3 ;  /* 0x0000f8030600d986 */ /* 0x0003f2000c101124 */
[----:B------:R-:W-:Y:S05]  /*67e0*/  @P0 BRA `(.L_x_285) ;  /* 0x00000000000c0947 */ /* 0x000fea0003800000 */
[----:B--2---:R-:W1:Y:S02]  /*67f0*/  LDG.E.U8 R155, desc[UR36][R10.64+0xf9] ;  /* 0x0000f9240a9b7981 */ /* 0x004e64000c1e1100 */
[----:B-1----:R-:W-:-:S05]  /*6800*/  PRMT R3, R155, 0x8880, RZ ;  /* 0x000088809b037816 */ /* 0x002fca00000000ff */
[----:B------:R-:W-:-:S07]  /*6810*/  IMAD R12, R3, R154, RZ ;  /* 0x0000009a030c7224 */ /* 0x000fce00078e02ff */
.L_x_285:
[----:B------:R-:W-:Y:S05]  /*6820*/  BSYNC B1 ;  /* 0x0000000000017941 */ /* 0x000fea0003800000 */
.L_x_284:
[----:B------:R-:W-:Y:S01]  /*6830*/  IMAD R151, R151, R153, R12 ;  /* 0x0000009997977224 */ /* 0x000fe200078e020c */
[----:B------:R-:W-:Y:S06]  /*6840*/  @P0 BRA `(.L_x_286) ;  /* 0x0000001800100947 */ /* 0x000fec0003800000 */
[----:B------:R0:W-:Y:S01]  /*6850*/  STG.E.U8 desc[UR36][R6.64+0xf9], R151 ;  /* 0x0000f99706007986 */ /* 0x0001e2000c101124 */
[----:B------:R-:W-:Y:S05]  /*6860*/  BRA `(.L_x_286) ;  /* 0x0000001800087947 */ /* 0x000fea0003800000 */
.L_x_29:
[C---:B------:R-:W-:Y:S02]  /*6870*/  ISETP.GE.AND P1, PT, R160.reuse, 0x1, PT ;  /* 0x00000001a000780c */ /* 0x040fe40003f26270 */
[----:B------:R-:W-:Y:S02]  /*6880*/  ISETP.GE.AND P0, PT, R160, 0x9, PT ;  /* 0x00000009a000780c */ /* 0x000fe40003f06270 */
[C---:B------:R-:W-:Y:S02]  /*6890*/  ISETP.LT.OR P4, PT, R0.reuse, 0x1, !P1 ;  /* 0x000000010000780c */ /* 0x040fe40004f81670 */
[C---:B------:R-:W-:Y:S02]  /*68a0*/  ISETP.LT.OR P3, PT, R0.reuse, 0x2, !P1 ;  /* 0x000000020000780c */ /* 0x040fe40004f61670 */
[C---:B------:R-:W-:Y:S02]  /*68b0*/  ISETP.LT.OR P2, PT, R0.reuse, 0x1, !P0 ;  /* 0x000000010000780c */ /* 0x040fe40004741670 */
[----:B------:R-:W-:-:S07]  /*68c0*/  ISETP.LT.OR P5, PT, R0, 0x2, !P0 ;  /* 0x000000020000780c */ /* 0x000fce00047a1670 */
[-C--:B------:R-:W-:Y:S02]  /*68d0*/  @!P4 IMAD R3, R24, R153.reuse, RZ ;  /* 0x000000991803c224 */ /* 0x080fe400078e02ff */
[-C--:B------:R-:W-:Y:S02]  /*68e0*/  @!P3 IMAD R25, R25, R153.reuse, RZ ;  /* 0x000000991919b224 */ /* 0x080fe400078e02ff */
[-C--:B------:R-:W-:Y:S01]  /*68f0*/  @!P2 IMAD R9, R26, R153.reuse, RZ ;  /* 0x000000991a09a224 */ /* 0x080fe200078e02ff */
[----:B------:R0:W-:Y:S01]  /*6900*/  @!P4 STG.E.U8 desc[UR36][R4.64], R3 ;  /* 0x000000030400c986 */ /* 0x0001e2000c101124 */
[C---:B------:R-:W-:Y:S01]  /*6910*/  ISETP.LT.OR P4, PT, R0.reuse, 0x9, !P1 ;  /* 0x000000090000780c */ /* 0x040fe20004f81670 */
[----:B------:R-:W-:Y:S02]  /*6920*/  @!P5 IMAD R27, R27, R153, RZ ;  /* 0x000000991b1bd224 */ /* 0x000fe400078e02ff */
[----:B------:R-:W-:Y:S01]  /*6930*/  @!P3 STG.E.U8 desc[UR36][R4.64+0x1], R25 ;  /* 0x000001190400b986 */ /* 0x000fe2000c101124 */
[----:B------:R-:W-:-:S03]  /*6940*/  ISETP.LT.OR P3, PT, R0, 0xa, !P1 ;  /* 0x0000000a0000780c */ /* 0x000fc60004f61670 */
[----:B------:R1:W-:Y:S01]  /*6950*/  @!P2 STG.E.U8 desc[UR36][R6.64], R9 ;  /* 0x000000090600a986 */ /* 0x0003e2000c101124 */
[----:B------:R-:W-:-:S03]  /*6960*/  ISETP.LT.OR P2, PT, R0, 0x9, !P0 ;  /* 0x000000090000780c */ /* 0x000fc60004741670 */
[----:B------:R-:W-:Y:S01]  /*6970*/  @!P5 STG.E.U8 desc[UR36][R6.64+0x1], R27 ;  /* 0x0000011b0600d986 */ /* 0x000fe2000c101124 */
[----:B------:R-:W-:Y:S01]  /*6980*/  ISETP.LT.OR P5, PT, R0, 0xa, !P0 ;  /* 0x0000000a0000780c */ /* 0x000fe200047a1670 */
[----:B------:R-:W-:-:S04]  /*6990*/  @!P4 IMAD R11, R28, R153, RZ ;  /* 0x000000991c0bc224 */ /* 0x000fc800078e02ff */
[-C--:B------:R-:W-:Y:S01]  /*69a0*/  @!P3 IMAD R29, R29, R153.reuse, RZ ;  /* 0x000000991d1db224 */ /* 0x080fe200078e02ff */
[----:B------:R-:W-:Y:S01]  /*69b0*/  @!P4 STG.E.U8 desc[UR36][R4.64+0x8], R11 ;  /* 0x0000080b0400c986 */ /* 0x000fe2000c101124 */
[----:B------:R-:W-:Y:S02]  /*69c0*/  ISETP.LT.OR P4, PT, R0, 0x11, !P1 ;  /* 0x000000110000780c */ /* 0x000fe40004f81670 */
[-C--:B0-----:R-:W-:Y:S01]  /*69d0*/  @!P2 IMAD R3, R30, R153.reuse, RZ ;  /* 0x000000991e03a224 */ /* 0x081fe200078e02ff */
[----:B------:R-:W-:Y:S01]  /*69e0*/  @!P3 STG.E.U8 desc[UR36][R4.64+0x9], R29 ;  /* 0x0000091d0400b986 */ /* 0x000fe2000c101124 */
[C---:B------:R-:W-:Y:S02]  /*69f0*/  ISETP.LT.OR P3, PT, R0.reuse, 0x12, !P1 ;  /* 0x000000120000780c */ /* 0x040fe40004f61670 */
[----:B------:R-:W-:Y:S01]  /*6a00*/  @!P5 IMAD R31, R31, R153, RZ ;  /* 0x000000991f1fd224 */ /* 0x000fe200078e02ff */
[----:B------:R0:W-:Y:S01]  /*6a10*/  @!P2 STG.E.U8 desc[UR36][R6.64+0x8], R3 ;  /* 0x000008030600a986 */ /* 0x0001e2000c101124 */
[----:B------:R-:W-:-:S03]  /*6a20*/  ISETP.LT.OR P2, PT, R0, 0x11, !P0 ;  /* 0x000000110000780c */ /* 0x000fc60004741670 */
[----:B------:R-:W-:Y:S01]  /*6a30*/  @!P5 STG.E.U8 desc[UR36][R6.64+0x9], R31 ;  /* 0x0000091f0600d986 */ /* 0x000fe2000c101124 */
[----:B------:R-:W-:Y:S01]  /*6a40*/  ISETP.LT.OR P5, PT, R0, 0x12, !P0 ;  /* 0x000000120000780c */ /* 0x000fe200047a1670 */
[----:B-1----:R-:W-:-:S04]  /*6a50*/  @!P4 IMAD R9, R32, R153, RZ ;  /* 0x000000992009c224 */ /* 0x002fc800078e02ff */
        /* <DEDUP_REMOVED lines=301> */
[----:B------:R1:W-:Y:S01]  /*7d30*/  @!P4 STG.E.U8 desc[UR36][R4.64+0xd8], R11 ;  /* 0x0000d80b0400c986 */ /* 0x0003e2000c101124 */
        /* <DEDUP_REMOVED lines=13> */
[-C--:B-1----:R-:W-:Y:S01]  /*7e10*/  @!P2 IMAD R11, R138, R153.reuse, RZ ;  /* 0x000000998a0ba224 */ /* 0x082fe200078e02ff */
[----:B------:R-:W-:Y:S01]  /*7e20*/  @!P3 STG.E.U8 desc[UR36][R4.64+0xe1], R137 ;  /* 0x0000e1890400b986 */ /* 0x000fe2000c101124 */
[C---:B------:R-:W-:Y:S02]  /*7e30*/  ISETP.LT.OR P3, PT, R0.reuse, 0xea, !P1 ;  /* 0x000000ea0000780c */ /* 0x040fe40004f61670 */
[----:B------:R-:W-:Y:S01]  /*7e40*/  @!P5 IMAD R139, R139, R153, RZ ;  /* 0x000000998b8bd224 */ /* 0x000fe200078e02ff */
[----:B------:R1:W-:Y:S01]  /*7e50*/  @!P2 STG.E.U8 desc[UR36][R6.64+0xe0], R11 ;  /* 0x0000e00b0600a986 */ /* 0x0003e2000c101124 */
[----:B------:R-:W-:-:S03]  /*7e60*/  ISETP.LT.OR P2, PT, R0, 0xe9, !P0 ;  /* 0x000000e90000780c */ /* 0x000fc60004741670 */
[----:B------:R-:W-:Y:S01]  /*7e70*/  @!P5 STG.E.U8 desc[UR36][R6.64+0xe1], R139 ;  /* 0x0000e18b0600d986 */ /* 0x000fe2000c101124 */
[----:B------:R-:W-:Y:S01]  /*7e80*/  ISETP.LT.OR P5, PT, R0, 0xea, !P0 ;  /* 0x000000ea0000780c */ /* 0x000fe200047a1670 */
[----:B0-----:R-:W-:-:S04]  /*7e90*/  @!P4 IMAD R3, R140, R153, RZ ;  /* 0x000000998c03c224 */ /* 0x001fc800078e02ff */
[-C--:B------:R-:W-:Y:S01]  /*7ea0*/  @!P3 IMAD R141, R141, R153.reuse, RZ ;  /* 0x000000998d8db224 */ /* 0x080fe200078e02ff */
[----:B------:R0:W-:Y:S01]  /*7eb0*/  @!P4 STG.E.U8 desc[UR36][R4.64+0xe8], R3 ;  /* 0x0000e8030400c986 */ /* 0x0001e2000c101124 */
[----:B------:R-:W-:Y:S02]  /*7ec0*/  ISETP.LT.OR P4, PT, R0, 0xf2, !P1 ;  /* 0x000000f20000780c */ /* 0x000fe40004f81670 */
[-C--:B---3--:R-:W-:Y:S01]  /*7ed0*/  @!P2 IMAD R9, R142, R153.reuse, RZ ;  /* 0x000000998e09a224 */ /* 0x088fe200078e02ff */
[----:B------:R-:W-:Y:S01]  /*7ee0*/  @!P3 STG.E.U8 desc[UR36][R4.64+0xe9], R141 ;  /* 0x0000e98d0400b986 */ /* 0x000fe2000c101124 */
[C---:B------:R-:W-:Y:S02]  /*7ef0*/  ISETP.LT.OR P3, PT, R0.reuse, 0xf1, !P1 ;  /* 0x000000f10000780c */ /* 0x040fe40004f61670 */
[----:B------:R-:W-:Y:S01]  /*7f00*/  @!P5 IMAD R143, R143, R153, RZ ;  /* 0x000000998f8fd224 */ /* 0x000fe200078e02ff */
[----:B------:R-:W-:Y:S01]  /*7f10*/  @!P2 STG.E.U8 desc[UR36][R6.64+0xe8], R9 ;  /* 0x0000e8090600a986 */ /* 0x000fe2000c101124 */
[----:B------:R-:W-:-:S03]  /*7f20*/  ISETP.LT.OR P2, PT, R0, 0xf1, !P0 ;  /* 0x000000f10000780c */ /* 0x000fc60004741670 */
[----:B------:R-:W-:Y:S01]  /*7f30*/  @!P5 STG.E.U8 desc[UR36][R6.64+0xe9], R143 ;  /* 0x0000e98f0600d986 */ /* 0x000fe2000c101124 */
[----:B------:R-:W-:Y:S01]  /*7f40*/  ISETP.LT.OR P5, PT, R0, 0xf9, !P0 ;  /* 0x000000f90000780c */ /* 0x000fe200047a1670 */
[----:B------:R-:W-:-:S04]  /*7f50*/  @!P4 IMAD R145, R145, R153, RZ ;  /* 0x000000999191c224 */ /* 0x000fc800078e02ff */
[-C--:B-1----:R-:W-:Y:S01]  /*7f60*/  @!P3 IMAD R11, R144, R153.reuse, RZ ;  /* 0x00000099900bb224 */ /* 0x082fe200078e02ff */
[----:B------:R-:W-:Y:S01]  /*7f70*/  @!P4 STG.E.U8 desc[UR36][R4.64+0xf1], R145 ;  /* 0x0000f1910400c986 */ /* 0x000fe2000c101124 */
[C---:B------:R-:W-:Y:S02]  /*7f80*/  ISETP.LT.OR P4, PT, R0.reuse, 0xf2, !P0 ;  /* 0x000000f20000780c */ /* 0x040fe40004781670 */
[C---:B------:R-:W-:Y:S01]  /*7f90*/  ISETP.LT.OR P0, PT, R0.reuse, 0xfa, !P0 ;  /* 0x000000fa0000780c */ /* 0x040fe20004701670 */
[----:B------:R1:W-:Y:S01]  /*7fa0*/  @!P3 STG.E.U8 desc[UR36][R4.64+0xf0], R11 ;  /* 0x0000f00b0400b986 */ /* 0x0003e2000c101124 */
[----:B------:R-:W-:Y:S01]  /*7fb0*/  ISETP.LT.OR P3, PT, R0, 0xf9, !P1 ;  /* 0x000000f90000780c */ /* 0x000fe20004f61670 */
[----:B0-----:R-:W-:Y:S01]  /*7fc0*/  @!P2 IMAD R3, R146, R153, RZ ;  /* 0x000000999203a224 */ /* 0x001fe200078e02ff */
[----:B------:R-:W-:-:S04]  /*7fd0*/  ISETP.LT.OR P1, PT, R0, 0xfa, !P1 ;  /* 0x000000fa0000780c */ /* 0x000fc80004f21670 */
[----:B------:R0:W-:Y:S03]  /*7fe0*/  @!P2 STG.E.U8 desc[UR36][R6.64+0xf0], R3 ;  /* 0x0000f0030600a986 */ /* 0x0001e6000c101124 */
[-C--:B------:R-:W-:Y:S02]  /*7ff0*/  @!P4 IMAD R147, R147, R153.reuse, RZ ;  /* 0x000000999393c224 */ /* 0x080fe400078e02ff */
[-C--:B-1----:R-:W-:Y:S02]  /*8000*/  @!P5 IMAD R11, R150, R153.reuse, RZ ;  /* 0x00000099960bd224 */ /* 0x082fe400078e02ff */
[-C--:B------:R-:W-:Y:S01]  /*8010*/  @!P3 IMAD R9, R148, R153.reuse, RZ ;  /* 0x000000999409b224 */ /* 0x080fe200078e02ff */
[----:B------:R0:W-:Y:S01]  /*8020*/  @!P4 STG.E.U8 desc[UR36][R6.64+0xf1], R147 ;  /* 0x0000f1930600c986 */ /* 0x0001e2000c101124 */
[-C--:B------:R-:W-:Y:S02]  /*8030*/  @!P1 IMAD R149, R149, R153.reuse, RZ ;  /* 0x0000009995959224 */ /* 0x080fe400078e02ff */
[----:B------:R-:W-:Y:S01]  /*8040*/  @!P0 IMAD R151, R151, R153, RZ ;  /* 0x0000009997978224 */ /* 0x000fe200078e02ff */
[----:B------:R0:W-:Y:S04]  /*8050*/  @!P3 STG.E.U8 desc[UR36][R4.64+0xf8], R9 ;  /* 0x0000f8090400b986 */ /* 0x0001e8000c101124 */
[----:B------:R0:W-:Y:S04]  /*8060*/  @!P1 STG.E.U8 desc[UR36][R4.64+0xf9], R149 ;  /* 0x0000f99504009986 */ /* 0x0001e8000c101124 */
[----:B------:R0:W-:Y:S04]  /*8070*/  @!P5 STG.E.U8 desc[UR36][R6.64+0xf8], R11 ;  /* 0x0000f80b0600d986 */ /* 0x0001e8000c101124 */
[----:B------:R0:W-:Y:S02]  /*8080*/  @!P0 STG.E.U8 desc[UR36][R6.64+0xf9], R151 ;  /* 0x0000f99706008986 */ /* 0x0001e4000c101124 */
.L_x_286:
[----:B------:R-:W-:Y:S05]  /*8090*/  BSYNC B0 ;  /* 0x0000000000007941 */ /* 0x000fea0003800000 */
.L_x_28:
[----:B------:R-:W-:Y:S01]  /*80a0*/  ULDC UR4, c[0x0][0xc] ;  /* 0x0000030000047ab9 */ /* 0x000fe20000000800 */
[----:B------:R-:W-:Y:S01]  /*80b0*/  ULDC UR5, c[0x0][0x10] ;  /* 0x0000040000057ab9 */ /* 0x000fe20000000800 */
[----:B01----:R-:W0:Y:S01]  /*80c0*/  LDC R3, c[0x0][0x14] ;  /* 0x00000500ff037b82 */ /* 0x003e220000000800 */
[----:B------:R-:W-:Y:S01]  /*80d0*/  UIMAD.WIDE.U32 UR4, UR4, UR5, URZ ;  /* 0x00000005040472a5 */ /* 0x000fe2000f8e003f */
[----:B------:R-:W-:Y:S01]  /*80e0*/  PRMT R0, RZ, 0x7610, R0 ;  /* 0x00007610ff007816 */ /* 0x000fe20000000000 */
[----:B------:R-:W-:Y:S02]  /*80f0*/  IMAD.MOV.U32 R23, RZ, RZ, -0x1 ;  /* 0xffffffffff177424 */ /* 0x000fe400078e00ff */
[----:B------:R-:W-:Y:S02]  /*8100*/  IMAD.MOV.U32 R22, RZ, RZ, -0x1 ;  /* 0xffffffffff167424 */ /* 0x000fe400078e00ff */
[----:B0-----:R-:W-:-:S04]  /*8110*/  IMAD.WIDE.U32 R16, R3, UR4, R16 ;  /* 0x0000000403107c25 */ /* 0x001fc8000f8e0010 */
[----:B------:R-:W-:Y:S01]  /*8120*/  IMAD R3, R3, UR5, RZ ;  /* 0x0000000503037c24 */ /* 0x000fe2000f8e02ff */
[----:B------:R-:W-:Y:S02]  /*8130*/  ULDC.64 UR4, c[0x0][0x650] ;  /* 0x0001940000047ab9 */ /* 0x000fe40000000a00 */
[----:B------:R-:W-:Y:S01]  /*8140*/  ISETP.GE.U32.AND P0, PT, R16, UR4, PT ;  /* 0x0000000410007c0c */ /* 0x000fe2000bf06070 */
[----:B------:R-:W-:-:S05]  /*8150*/  IMAD.IADD R17, R17, 0x1, R3 ;  /* 0x0000000111117824 */ /* 0x000fca00078e0203 */
[----:B------:R-:W-:-:S13]  /*8160*/  ISETP.GE.U32.AND.EX P0, PT, R17, UR5, PT, P0 ;  /* 0x0000000511007c0c */ /* 0x000fda000bf06100 */
[----:B------:R-:W-:Y:S05]  /*8170*/  @P0 BRA `(.L_x_287) ;  /* 0x0000000400640947 */ /* 0x000fea0003800000 */
[----:B------:R-:W0:Y:S01]  /*8180*/  S2R R12, SR_CTAID.X ;  /* 0x00000000000c7919 */ /* 0x000e220000002500 */
[----:B------:R-:W1:Y:S01]  /*8190*/  LDC.64 R10, c[0x0][0x628] ;  /* 0x00018a00ff0a7b82 */ /* 0x000e620000000a00 */
[----:B------:R-:W-:Y:S01]  /*81a0*/  ULDC UR4, c[0x0][0x150] ;  /* 0x0000540000047ab9 */ /* 0x000fe20000000800 */
[----:B------:R-:W-:Y:S01]  /*81b0*/  IMAD.MOV.U32 R8, RZ, RZ, R16 ;  /* 0x000000ffff087224 */ /* 0x000fe200078e0010 */
[----:B------:R-:W0:Y:S01]  /*81c0*/  S2R R23, SR_CTAID.Y ;  /* 0x0000000000177919 */ /* 0x000e220000002600 */
[----:B------:R-:W-:-:S04]  /*81d0*/  IMAD.MOV.U32 R9, RZ, RZ, R17 ;  /* 0x000000ffff097224 */ /* 0x000fc800078e0011 */
[----:B------:R-:W2:Y:S08]  /*81e0*/  LDC R21, c[0x0][0x144] ;  /* 0x00005100ff157b82 */ /* 0x000eb00000000800 */
[----:B------:R-:W2:Y:S08]  /*81f0*/  LDC R0, c[0x0][0x630] ;  /* 0x00018c00ff007b82 */ /* 0x000eb00000000800 */
[----:B------:R-:W2:Y:S01]  /*8200*/  LDC.64 R14, c[0x0][0x620] ;  /* 0x00018800ff0e7b82 */ /* 0x000ea20000000a00 */
[----:B-1----:R-:W-:-:S04]  /*8210*/  ISETP.NE.U32.AND P0, PT, R10, RZ, PT ;  /* 0x000000ff0a00720c */ /* 0x002fc80003f05070 */
[----:B------:R-:W-:Y:S02]  /*8220*/  ISETP.NE.AND.EX P0, PT, R11, RZ, PT, P0 ;  /* 0x000000ff0b00720c */ /* 0x000fe40003f05300 */
[----:B0-----:R-:W-:-:S05]  /*8230*/  I2FP.F32.U32 R3, R12 ;  /* 0x0000000c00037245 */ /* 0x001fca0000201000 */
[----:B------:R-:W-:-:S04]  /*8240*/  FMUL R3, R3, UR4 ;  /* 0x0000000403037c20 */ /* 0x000fc80008400000 */
[----:B------:R0:W1:Y:S02]  /*8250*/  F2I.U32.TRUNC.NTZ R20, R3 ;  /* 0x0000000300147305 */ /* 0x000064000020f000 */
[----:B------:R-:W-:Y:S05]  /*8260*/  @!P0 BRA `(.L_x_288) ;  /* 0x0000000000288947 */ /* 0x000fea0003800000 */
[----:B0-----:R-:W0:Y:S02]  /*8270*/  LDC R3, c[0x0][0x634] ;  /* 0x00018d00ff037b82 */ /* 0x001e240000000800 */
[----:B0-----:R-:W-:-:S05]  /*8280*/  IADD3 R3, P0, R16, R3, RZ ;  /* 0x0000000310037210 */ /* 0x001fca0007f1e0ff */
[----:B------:R-:W-:-:S04]  /*8290*/  IMAD.X R13, RZ, RZ, R17, P0 ;  /* 0x000000ffff0d7224 */ /* 0x000fc800000e0611 */
[----:B---3--:R-:W-:-:S04]  /*82a0*/  IMAD.WIDE.U32 R4, R13, R10, RZ ;  /* 0x0000000a0d047225 */ /* 0x008fc800078e00ff */
[----:B----4-:R-:W-:-:S04]  /*82b0*/  IMAD.WIDE.U32 R6, P0, R3, R11, R4 ;  /* 0x0000000b03067225 */ /* 0x010fc80007800004 */
[----:B------:R-:W-:-:S04]  /*82c0*/  IMAD.WIDE.U32 R4, R3, R10, RZ ;  /* 0x0000000a03047225 */ /* 0x000fc800078e00ff */
[----:B------:R-:W-:Y:S01]  /*82d0*/  IMAD.X R9, RZ, RZ, RZ, P0 ;  /* 0x000000ffff097224 */ /* 0x000fe200000e06ff */
[----:B------:R-:W-:Y:S01]  /*82e0*/  IADD3 RZ, P0, R5, R6, RZ ;  /* 0x0000000605ff7210 */ /* 0x000fe20007f1e0ff */
[----:B------:R-:W-:-:S04]  /*82f0*/  IMAD.MOV.U32 R8, RZ, RZ, R7 ;  /* 0x000000ffff087224 */ /* 0x000fc800078e0007 */
[----:B------:R-:W-:-:S08]  /*8300*/  IMAD.WIDE.U32.X R8, R13, R11, R8, P0 ;  /* 0x0000000b0d087225 */ /* 0x000fd000000e0408 */
.L_x_288:
[----:B----4-:R-:W4:Y:S01]  /*8310*/  LDC.64 R26, c[0x0][0x640] ;  /* 0x00019000ff1a7b82 */ /* 0x010f220000000a00 */
[-CC-:B--2---:R-:W-:Y:S01]  /*8320*/  SHF.R.U64 R22, R8, R0.reuse, R9.reuse ;  /* 0x0000000008167219 */ /* 0x184fe20000001209 */
[----:B-1----:R-:W-:Y:S01]  /*8330*/  IMAD.MOV R20, RZ, RZ, -R20 ;  /* 0x000000ffff147224 */ /* 0x002fe200078e0a14 */
[----:B------:R-:W-:Y:S01]  /*8340*/  SHF.R.U32.HI R0, RZ, R0, R9 ;  /* 0x00000000ff007219 */ /* 0x000fe20000011609 */
[----:B------:R-:W-:Y:S01]  /*8350*/  ULDC UR4, c[0x0][0x154] ;  /* 0x0000550000047ab9 */ /* 0x000fe20000000800 */
[----:B0-----:R-:W-:Y:S01]  /*8360*/  IADD3 R3, P0, RZ, -R22, RZ ;  /* 0x80000016ff037210 */ /* 0x001fe20007f1e0ff */
[----:B------:R-:W-:Y:S02]  /*8370*/  IMAD R21, R21, R20, R12 ;  /* 0x0000001415157224 */ /* 0x000fe400078e020c */
[----:B------:R-:W0:Y:S01]  /*8380*/  LDC R6, c[0x0][0x618] ;  /* 0x00018600ff067b82 */ /* 0x000e220000000800 */
[----:B------:R-:W-:Y:S02]  /*8390*/  IMAD.MOV.U32 R7, RZ, RZ, 0x1 ;  /* 0x00000001ff077424 */ /* 0x000fe400078e00ff */
[----:B---3--:R-:W-:-:S04]  /*83a0*/  IMAD.X R5, RZ, RZ, ~R0, P0 ;  /* 0x000000ffff057224 */ /* 0x008fc800000e0e00 */
[-C--:B------:R-:W-:Y:S01]  /*83b0*/  IMAD R0, R5, R14.reuse, RZ ;  /* 0x0000000e05007224 */ /* 0x080fe200078e02ff */
[----:B------:R-:W1:Y:S01]  /*83c0*/  LDC R8, c[0x0][0x608] ;  /* 0x00018200ff087b82 */ /* 0x000e620000000800 */
[----:B------:R-:W-:-:S04]  /*83d0*/  IMAD.WIDE.U32 R4, R3, R14, R16 ;  /* 0x0000000e03047225 */ /* 0x000fc800078e0010 */
[----:B------:R-:W-:Y:S01]  /*83e0*/  IMAD R3, R3, R15, R0 ;  /* 0x0000000f03037224 */ /* 0x000fe200078e0200 */
[----:B------:R-:W-:Y:S02]  /*83f0*/  I2FP.F32.U32 R0, R23 ;  /* 0x0000001700007245 */ /* 0x000fe40000201000 */
[----:B------:R-:W2:Y:S01]  /*8400*/  LDC R24, c[0x0][0x658] ;  /* 0x00019600ff187b82 */ /* 0x000ea20000000800 */
[----:B------:R-:W-:Y:S01]  /*8410*/  IMAD.IADD R3, R5, 0x1, R3 ;  /* 0x0000000105037824 */ /* 0x000fe200078e0203 */
[----:B----4-:R-:W-:Y:S01]  /*8420*/  ISETP.NE.U32.AND P0, PT, R26, RZ, PT ;  /* 0x000000ff1a00720c */ /* 0x010fe20003f05070 */
[----:B------:R-:W-:Y:S01]  /*8430*/  FMUL R0, R0, UR4 ;  /* 0x0000000400007c20 */ /* 0x000fe20008400000 */
[----:B------:R-:W-:Y:S02]  /*8440*/  IMAD.MOV.U32 R5, RZ, RZ, -0x1 ;  /* 0xffffffffff057424 */ /* 0x000fe400078e00ff */
[----:B------:R-:W-:Y:S01]  /*8450*/  ISETP.NE.AND.EX P0, PT, R27, RZ, PT, P0 ;  /* 0x000000ff1b00720c */ /* 0x000fe20003f05300 */
[----:B------:R3:W4:Y:S01]  /*8460*/  F2I.U32.TRUNC.NTZ R13, R0 ;  /* 0x00000000000d7305 */ /* 0x000722000020f000 */
[----:B------:R-:W3:Y:S01]  /*8470*/  LDC R20, c[0x0][0x148] ;  /* 0x00005200ff147b82 */ /* 0x000ee20000000800 */
[----:B0-----:R-:W-:-:S02]  /*8480*/  SHF.R.U64 R12, R4, R6, R3 ;  /* 0x00000006040c7219 */ /* 0x001fc40000001203 */
[----:B------:R-:W-:-:S05]  /*8490*/  SHF.R.U32.HI R3, RZ, R6, R3 ;  /* 0x00000006ff037219 */ /* 0x000fca0000011603 */
[----:B------:R-:W0:Y:S01]  /*84a0*/  LDC R15, c[0x0][0x600] ;  /* 0x00018000ff0f7b82 */ /* 0x000e220000000800 */
[-CC-:B-1----:R-:W-:Y:S02]  /*84b0*/  SHF.R.U64 R10, R12, R8.reuse, R3.reuse ;  /* 0x000000080c0a7219 */ /* 0x182fe40000001203 */
[----:B------:R-:W-:-:S05]  /*84c0*/  SHF.R.U32.HI R3, RZ, R8, R3 ;  /* 0x00000008ff037219 */ /* 0x000fca0000011603 */
[----:B------:R-:W1:Y:S01]  /*84d0*/  LDC R28, c[0x0][0x648] ;  /* 0x00019200ff1c7b82 */ /* 0x000e620000000800 */
[-C--:B--2---:R-:W-:Y:S02]  /*84e0*/  SHF.L.U32 R4, R5, R24.reuse, RZ ;  /* 0x0000001805047219 */ /* 0x084fe400000006ff */
[--C-:B------:R-:W-:Y:S02]  /*84f0*/  SHF.R.U64 R14, R10, R24, R3.reuse ;  /* 0x000000180a0e7219 */ /* 0x100fe40000001203 */
[----:B------:R-:W-:Y:S02]  /*8500*/  LOP3.LUT R25, RZ, R4, RZ, 0x33, !PT ;  /* 0x00000004ff197212 */ /* 0x000fe400078e33ff */
[-C--:B------:R-:W-:Y:S01]  /*8510*/  SHF.R.U32.HI R5, RZ, R24.reuse, R3 ;  /* 0x00000018ff057219 */ /* 0x080fe20000011603 */
[----:B------:R-:W2:Y:S01]  /*8520*/  LDC R29, c[0x0][0x638] ;  /* 0x00018e00ff1d7b82 */ /* 0x000ea20000000800 */
[----:B------:R-:W-:Y:S01]  /*8530*/  SHF.L.U32 R152, R7, R24, RZ ;  /* 0x0000001807987219 */ /* 0x000fe200000006ff */
[----:B------:R-:W-:-:S06]  /*8540*/  IMAD.MOV.U32 R4, RZ, RZ, R14 ;  /* 0x000000ffff047224 */ /* 0x000fcc00078e000e */
[----:B------:R-:W0:Y:S01]  /*8550*/  LDC R30, c[0x0][0x610] ;  /* 0x00018400ff1e7b82 */ /* 0x000e220000000800 */
[----:B----4-:R-:W-:Y:S05]  /*8560*/  @!P0 BRA `(.L_x_289) ;  /* 0x0000000000288947 */ /* 0x010fea0003800000 */
[----:B------:R-:W4:Y:S02]  /*8570*/  LDC R3, c[0x0][0x64c] ;  /* 0x00019300ff037b82 */ /* 0x000f240000000800 */
[----:B----4-:R-:W-:-:S05]  /*8580*/  IADD3 R3, P0, R14, R3, RZ ;  /* 0x000000030e037210 */ /* 0x010fca0007f1e0ff */
        /* <DEDUP_REMOVED lines=8> */
.L_x_289:
[----:B------:R-:W-:Y:S01]  /*8610*/  ISETP.NE.AND P0, PT, R2, 0x1, PT ;  /* 0x000000010200780c */ /* 0x000fe20003f05270 */
[----:B0-----:R-:W-:Y:S01]  /*8620*/  VIADD R7, R15, 0xffffffff ;  /* 0xffffffff0f077836 */ /* 0x001fe20000000000 */
[----:B-1-3--:R-:W-:Y:S01]  /*8630*/  SHF.R.U64 R0, R4, R28, R5 ;  /* 0x0000001c04007219 */ /* 0x00afe20000001205 */
[----:B------:R-:W-:Y:S01]  /*8640*/  IMAD.MOV R13, RZ, RZ, -R13 ;  /* 0x000000ffff0d7224 */ /* 0x000fe200078e0a0d */
[----:B------:R-:W-:Y:S01]  /*8650*/  LOP3.LUT R5, R10, R25, RZ, 0xc0, !PT ;  /* 0x000000190a057212 */ /* 0x000fe200078ec0ff */
[----:B------:R-:W-:Y:S02]  /*8660*/  IMAD.MOV.U32 R4, RZ, RZ, 0x1 ;  /* 0x00000001ff047424 */ /* 0x000fe400078e00ff */
[----:B------:R-:W-:Y:S02]  /*8670*/  IMAD.MOV R3, RZ, RZ, -R0 ;  /* 0x000000ffff037224 */ /* 0x000fe400078e0a00 */
[----:B------:R-:W-:Y:S01]  /*8680*/  IMAD R152, R152, R0, R5 ;  /* 0x0000000098987224 */ /* 0x000fe200078e0205 */
[----:B------:R-:W-:Y:S01]  /*8690*/  LOP3.LUT R5, R12, R7, RZ, 0xc0, !PT ;  /* 0x000000070c057212 */ /* 0x000fe200078ec0ff */
[----:B--2---:R-:W-:-:S02]  /*86a0*/  IMAD R0, R3, R29, R14 ;  /* 0x0000001d03007224 */ /* 0x004fc400078e020e */
[----:B------:R-:W-:Y:S02]  /*86b0*/  @P0 IMAD R21, R20, R13, R23 ;  /* 0x0000000d14150224 */ /* 0x000fe400078e0217 */
[----:B------:R-:W-:Y:S01]  /*86c0*/  IMAD R3, R0, R15, R5 ;  /* 0x0000000f00037224 */ /* 0x000fe200078e0205 */
[----:B------:R-:W-:Y:S01]  /*86d0*/  PRMT R0, R4, 0x7610, R0 ;  /* 0x0000761004007816 */ /* 0x000fe20000000000 */
[----:B------:R-:W-:-:S05]  /*86e0*/  IMAD R152, R152, R30, R21 ;  /* 0x0000001e98987224 */ /* 0x000fca00078e0215 */
[----:B------:R-:W-:Y:S02]  /*86f0*/  SEL R23, R3, R152, !P0 ;  /* 0x0000009803177207 */ /* 0x000fe40004000000 */
[----:B------:R-:W-:-:S07]  /*8700*/  SEL R152, R152, R3, !P0 ;  /* 0x0000000398987207 */ /* 0x000fce0004000000 */
.L_x_287:
[----:B------:R-:W-:-:S13]  /*8710*/  LOP3.LUT P0, RZ, R0, 0xff, RZ, 0xc0, !PT ;  /* 0x000000ff00ff7812 */ /* 0x000fda000780c0ff */
[----:B------:R-:W-:Y:S05]  /*8720*/  @P0 BRA `(.L_x_290) ;  /* 0xffffff8800180947 */ /* 0x000fea000383ffff */
[----:B------:R-:W-:Y:S05]  /*8730*/  EXIT ;  /* 0x000000000000794d */ /* 0x000fea0003800000 */
.L_x_3:
[----:B0-----:R-:W-:Y:S01]  /*8740*/  ULDC.64 UR4, c[0x0][0x650] ;  /* 0x0001940000047ab9 */ /* 0x001fe20000000a00 */
        /* <DEDUP_REMOVED lines=25> */
.L_x_292:
[--C-:B------:R-:W-:Y:S01]  /*88e0*/  SHF.R.U64 R12, R10, R14, R11.reuse ;  /* 0x0000000e0a0c7219 */ /* 0x100fe2000000120b */
[----:B------:R-:W0:Y:S01]  /*88f0*/  LDC R22, c[0x0][0x618] ;  /* 0x00018600ff167b82 */ /* 0x000e220000000800 */
[----:B------:R-:W-:Y:S01]  /*8900*/  I2FP.F32.U32 R6, R4 ;  /* 0x0000000400067245 */ /* 0x000fe20000201000 */
[----:B------:R-:W-:Y:S01]  /*8910*/  ULDC UR4, c[0x0][0x150] ;  /* 0x0000540000047ab9 */ /* 0x000fe20000000800 */
[----:B------:R-:W-:Y:S02]  /*8920*/  SHF.R.U32.HI R5, RZ, R14, R11 ;  /* 0x0000000eff057219 */ /* 0x000fe4000001160b */
[----:B------:R-:W-:Y:S01]  /*8930*/  IADD3 R9, P0, RZ, -R12, RZ ;  /* 0x8000000cff097210 */ /* 0x000fe20007f1e0ff */
[----:B------:R-:W-:Y:S01]  /*8940*/  FMUL R11, R6, UR4 ;  /* 0x00000004060b7c20 */ /* 0x000fe20008400000 */
[----:B------:R-:W-:Y:S01]  /*8950*/  ULDC UR4, c[0x0][0x154] ;  /* 0x0000550000047ab9 */ /* 0x000fe20000000800 */
[----:B------:R-:W1:Y:S02]  /*8960*/  LDC.64 R24, c[0x0][0x640] ;  /* 0x00019000ff187b82 */ /* 0x000e640000000a00 */
[----:B------:R-:W-:-:S02]  /*8970*/  IMAD.X R5, RZ, RZ, ~R5, P0 ;  /* 0x000000ffff057224 */ /* 0x000fc400000e0e05 */
[----:B------:R-:W2:Y:S01]  /*8980*/  F2I.U32.TRUNC.NTZ R11, R11 ;  /* 0x0000000b000b7305 */ /* 0x000ea2000020f000 */
[----:B------:R-:W-:-:S03]  /*8990*/  IMAD.WIDE.U32 R6, R9, R20, R16 ;  /* 0x0000001409067225 */ /* 0x000fc600078e0010 */
[----:B------:R-:W3:Y:S01]  /*89a0*/  LDC R13, c[0x0][0x144] ;  /* 0x00005100ff0d7b82 */ /* 0x000ee20000000800 */
[----:B------:R-:W-:-:S04]  /*89b0*/  IMAD R8, R5, R20, RZ ;  /* 0x0000001405087224 */ /* 0x000fc800078e02ff */
[----:B------:R-:W-:Y:S02]  /*89c0*/  IMAD R5, R9, R21, R8 ;  /* 0x0000001509057224 */ /* 0x000fe400078e0208 */
[----:B------:R-:W-:Y:S01]  /*89d0*/  IMAD.MOV.U32 R8, RZ, RZ, -0x1 ;  /* 0xffffffffff087424 */ /* 0x000fe200078e00ff */
[----:B------:R-:W4:Y:S01]  /*89e0*/  LDC R14, c[0x0][0x608] ;  /* 0x00018200ff0e7b82 */ /* 0x000f220000000800 */
[----:B------:R-:W-:Y:S01]  /*89f0*/  IMAD.IADD R5, R7, 0x1, R5 ;  /* 0x0000000107057824 */ /* 0x000fe200078e0205 */
[----:B------:R-:W-:-:S04]  /*8a00*/  I2FP.F32.U32 R7, R3 ;  /* 0x0000000300077245 */ /* 0x000fc80000201000 */
[-C--:B0-----:R-:W-:Y:S01]  /*8a10*/  SHF.R.U64 R10, R6, R22.reuse, R5 ;  /* 0x00000016060a7219 */ /* 0x081fe20000001205 */
[----:B--2---:R-:W-:Y:S01]  /*8a20*/  IMAD.MOV R6, RZ, RZ, -R11 ;  /* 0x000000ffff067224 */ /* 0x004fe200078e0a0b */
[----:B------:R-:W0:Y:S01]  /*8a30*/  LDC R9, c[0x0][0x658] ;  /* 0x00019600ff097b82 */ /* 0x000e220000000800 */
[----:B-1----:R-:W-:Y:S01]  /*8a40*/  ISETP.NE.U32.AND P0, PT, R24, RZ, PT ;  /* 0x000000ff1800720c */ /* 0x002fe20003f05070 */
[----:B------:R-:W-:Y:S01]  /*8a50*/  FMUL R7, R7, UR4 ;  /* 0x0000000407077c20 */ /* 0x000fe20008400000 */
[----:B------:R-:W-:Y:S02]  /*8a60*/  SHF.R.U32.HI R5, RZ, R22, R5 ;  /* 0x00000016ff057219 */ /* 0x000fe40000011605 */
[----:B------:R-:W-:-:S03]  /*8a70*/  ISETP.NE.AND.EX P0, PT, R25, RZ, PT, P0 ;  /* 0x000000ff1900720c */ /* 0x000fc60003f05300 */
[----:B------:R-:W1:Y:S01]  /*8a80*/  LDC R20, c[0x0][0x148] ;  /* 0x00005200ff147b82 */ /* 0x000e620000000800 */
[----:B---3--:R-:W-:Y:S02]  /*8a90*/  IMAD R23, R13, R6, R4 ;  /* 0x000000060d177224 */ /* 0x008fe400078e0204 */
[----:B------:R-:W-:-:S05]  /*8aa0*/  IMAD.MOV.U32 R6, RZ, RZ, 0x1 ;  /* 0x00000001ff067424 */ /* 0x000fca00078e00ff */
[----:B------:R-:W2:Y:S01]  /*8ab0*/  LDC R21, c[0x0][0x600] ;  /* 0x00018000ff157b82 */ /* 0x000ea20000000800 */
[-CC-:B----4-:R-:W-:Y:S02]  /*8ac0*/  SHF.R.U64 R13, R10, R14.reuse, R5.reuse ;  /* 0x0000000e0a0d7219 */ /* 0x190fe40000001205 */
[----:B------:R-:W-:Y:S02]  /*8ad0*/  SHF.R.U32.HI R4, RZ, R14, R5 ;  /* 0x0000000eff047219 */ /* 0x000fe40000011605 */
[----:B------:R3:W4:Y:S03]  /*8ae0*/  F2I.U32.TRUNC.NTZ R14, R7 ;  /* 0x00000007000e7305 */ /* 0x000726000020f000 */
[----:B------:R-:W1:Y:S01]  /*8af0*/  LDC R26, c[0x0][0x648] ;  /* 0x00019200ff1a7b82 */ /* 0x000e620000000800 */
[-C--:B0-----:R-:W-:Y:S02]  /*8b00*/  SHF.R.U64 R15, R13, R9.reuse, R4 ;  /* 0x000000090d0f7219 */ /* 0x081fe40000001204 */
[----:B------:R-:W-:-:S02]  /*8b10*/  SHF.L.U32 R8, R8, R9, RZ ;  /* 0x0000000908087219 */ /* 0x000fc400000006ff */
[-C--:B------:R-:W-:Y:S01]  /*8b20*/  SHF.R.U32.HI R5, RZ, R9.reuse, R4 ;  /* 0x00000009ff057219 */ /* 0x080fe20000011604 */
[----:B------:R-:W-:Y:S01]  /*8b30*/  IMAD.MOV.U32 R4, RZ, RZ, R15 ;  /* 0x000000ffff047224 */ /* 0x000fe200078e000f */
[----:B------:R-:W-:Y:S01]  /*8b40*/  SHF.L.U32 R22, R6, R9, RZ ;  /* 0x0000000906167219 */ /* 0x000fe200000006ff */
[----:B------:R-:W0:Y:S01]  /*8b50*/  LDC R27, c[0x0][0x638] ;  /* 0x00018e00ff1b7b82 */ /* 0x000e220000000800 */
[----:B------:R-:W-:-:S07]  /*8b60*/  LOP3.LUT R28, RZ, R8, RZ, 0x33, !PT ;  /* 0x00000008ff1c7212 */ /* 0x000fce00078e33ff */
        /* <DEDUP_REMOVED lines=12> */
.L_x_293:
[----:B------:R-:W-:Y:S01]  /*8c30*/  ISETP.NE.AND P0, PT, R2, 0x1, PT ;  /* 0x000000010200780c */ /* 0x000fe20003f05270 */
[----:B--2---:R-:W-:Y:S01]  /*8c40*/  VIADD R7, R21, 0xffffffff ;  /* 0xffffffff15077836 */ /* 0x004fe20000000000 */
[----:B-1----:R-:W-:Y:S01]  /*8c50*/  SHF.R.U64 R5, R4, R26, R5 ;  /* 0x0000001a04057219 */ /* 0x002fe20000001205 */
[----:B------:R-:W-:Y:S01]  /*8c60*/  IMAD.MOV R14, RZ, RZ, -R14 ;  /* 0x000000ffff0e7224 */ /* 0x000fe200078e0a0e */
[----:B------:R-:W-:Y:S01]  /*8c70*/  LOP3.LUT R4, R13, R28, RZ, 0xc0, !PT ;  /* 0x0000001c0d047212 */ /* 0x000fe200078ec0ff */
[----:B------:R-:W-:Y:S01]  /*8c80*/  IMAD.MOV.U32 R8, RZ, RZ, R12 ;  /* 0x000000ffff087224 */ /* 0x000fe200078e000c */
[----:B------:R-:W-:Y:S01]  /*8c90*/  LOP3.LUT R10, R10, R7, RZ, 0xc0, !PT ;  /* 0x000000070a0a7212 */ /* 0x000fe200078ec0ff */
[----:B------:R-:W-:Y:S02]  /*8ca0*/  IMAD.MOV R6, RZ, RZ, -R5 ;  /* 0x000000ffff067224 */ /* 0x000fe400078e0a05 */
[----:B------:R-:W-:-:S04]  /*8cb0*/  IMAD R4, R22, R5, R4 ;  /* 0x0000000516047224 */ /* 0x000fc800078e0204 */
[----:B------:R-:W-:Y:S02]  /*8cc0*/  @P0 IMAD R23, R20, R14, R3 ;  /* 0x0000000e14170224 */ /* 0x000fe400078e0203 */
[----:B0-----:R-:W-:Y:S02]  /*8cd0*/  IMAD R3, R6, R27, R15 ;  /* 0x0000001b06037224 */ /* 0x001fe400078e020f */
[----:B------:R-:W-:Y:S02]  /*8ce0*/  IMAD R7, R4, R29, R23 ;  /* 0x0000001d04077224 */ /* 0x000fe400078e0217 */
[----:B------:R-:W-:Y:S02]  /*8cf0*/  IMAD R4, R3, R21, R10 ;  /* 0x0000001503047224 */ /* 0x000fe400078e020a */
[----:B------:R-:W-:-:S03]  /*8d00*/  IMAD.MOV.U32 R6, RZ, RZ, 0x1 ;  /* 0x00000001ff067424 */ /* 0x000fc600078e00ff */
[----:B------:R-:W-:Y:S02]  /*8d10*/  SEL R9, R4, R7, !P0 ;  /* 0x0000000704097207 */ /* 0x000fe40004000000 */
[----:B------:R-:W-:-:S07]  /*8d20*/  SEL R7, R7, R4, !P0 ;  /* 0x0000000407077207 */ /* 0x000fce0004000000 */
.L_x_291:
[----:B------:R-:W-:-:S08]  /*8d30*/  NOP ;  /* 0x0000000000007918 */ /* 0x000fd00000000000 */
[----:B------:R-:W0:-:S00]  /*8d40*/  USETMAXREG.DEALLOC.CTAPOOL 0x28 ;  /* 0x00000028000079c8 */ /* 0x000e0000080e0500 */
[----:B0-----:R-:W-:-:S13]  /*8d50*/  ISETP.NE.AND P0, PT, R0, RZ, PT ;  /* 0x000000ff0000720c */ /* 0x001fda0003f05270 */
[----:B------:R-:W-:Y:S05]  /*8d60*/  @P0 EXIT ;  /* 0x000000000000094d */ /* 0x000fea0003800000 */
[----:B------:R-:W-:Y:S01]  /*8d70*/  LOP3.LUT P0, RZ, R6, 0xff, RZ, 0xc0, !PT ;  /* 0x000000ff06ff7812 */ /* 0x000fe2000780c0ff */
[----:B------:R-:W-:Y:S02]  /*8d80*/  IMAD.MOV.U32 R0, RZ, RZ, 0x1 ;  /* 0x00000001ff007424 */ /* 0x000fe400078e00ff */
[----:B------:R-:W-:-:S10]  /*8d90*/  IMAD.MOV.U32 R12, RZ, RZ, RZ ;  /* 0x000000ffff0c7224 */ /* 0x000fd400078e00ff */
[----:B------:R-:W-:Y:S05]  /*8da0*/  @!P0 BRA `(.L_x_294) ;  /* 0x0000000c00388947 */ /* 0x000fea0003800000 */
[----:B------:R-:W0:Y:S01]  /*8db0*/  LDC R0, c[0x0][0x28c] ;  /* 0x0000a300ff007b82 */ /* 0x000e220000000800 */
[----:B------:R-:W-:Y:S01]  /*8dc0*/  ULDC UR5, c[0x0][0x600] ;  /* 0x0001800000057ab9 */ /* 0x000fe20000000800 */
[----:B------:R-:W-:Y:S01]  /*8dd0*/  ULDC UR4, c[0x0][0xc] ;  /* 0x0000030000047ab9 */ /* 0x000fe20000000800 */
[----:B------:R-:W-:Y:S01]  /*8de0*/  UIADD3 UR16, UR5, -0x1, URZ ;  /* 0xffffffff05107890 */ /* 0x000fe2000fffe03f */
[C---:B------:R-:W-:Y:S01]  /*8df0*/  LOP3.LUT P2, RZ, R18.reuse, 0x7f, RZ, 0xc0, !PT ;  /* 0x0000007f12ff7812 */ /* 0x040fe2000784c0ff */
[----:B------:R-:W-:Y:S01]  /*8e00*/  ULDC UR6, c[0x0][0x658] ;  /* 0x0001960000067ab9 */ /* 0x000fe20000000800 */
[----:B------:R-:W-:Y:S01]  /*8e10*/  ULDC UR5, c[0x0][0x10] ;  /* 0x0000040000057ab9 */ /* 0x000fe20000000800 */
[----:B------:R-:W-:Y:S01]  /*8e20*/  UMOV UR7, 0xffffffff ;  /* 0xffffffff00077882 */ /* 0x000fe20000000000 */
[----:B------:R-:W-:Y:S01]  /*8e30*/  UMOV UR8, 0x1 ;  /* 0x0000000100087882 */ /* 0x000fe20000000000 */
[----:B------:R-:W-:Y:S01]  /*8e40*/  UIMAD.WIDE.U32 UR4, UR4, UR5, URZ ;  /* 0x00000005040472a5 */ /* 0x000fe2000f8e003f */
[----:B------:R-:W-:Y:S01]  /*8e50*/  LOP3.LUT P0, RZ, R18, 0x1f, RZ, 0xc0, !PT ;  /* 0x0000001f12ff7812 */ /* 0x000fe2000780c0ff */
[----:B------:R-:W-:Y:S01]  /*8e60*/  USHF.L.U32 UR7, UR7, UR6, URZ ;  /* 0x0000000607077299 */ /* 0x000fe2000800063f */
[----:B------:R-:W-:Y:S01]  /*8e70*/  BSSY B0, `(.L_x_294) ;  /* 0x00000c1000007945 */ /* 0x000fe20003800000 */
[----:B------:R-:W-:Y:S01]  /*8e80*/  USHF.L.U32 UR18, UR8, UR6, URZ ;  /* 0x0000000608127299 */ /* 0x000fe2000800063f */
[----:B------:R-:W-:Y:S01]  /*8e90*/  IMAD.MOV.U32 R13, RZ, RZ, 0x1 ;  /* 0x00000001ff0d7424 */ /* 0x000fe200078e00ff */
[----:B------:R-:W-:Y:S01]  /*8ea0*/  LOP3.LUT R11, R19, 0x2, RZ, 0xfc, !PT ;  /* 0x00000002130b7812 */ /* 0x000fe200078efcff */
[----:B------:R-:W-:Y:S01]  /*8eb0*/  ULDC UR6, c[0x0][0x14] ;  /* 0x0000050000067ab9 */ /* 0x000fe20000000800 */
[----:B------:R-:W-:Y:S01]  /*8ec0*/  PLOP3.LUT P0, PT, P0, P2, PT, 0x8a, 0x0 ;  /* 0x000000000000781c */ /* 0x000fe20000705172 */
[----:B------:R-:W-:Y:S01]  /*8ed0*/  UIMAD.WIDE.U32 UR20, UR4, UR6, URZ ;  /* 0x00000006041472a5 */ /* 0x000fe2000f8e003f */
[----:B------:R-:W-:Y:S01]  /*8ee0*/  IMAD.MOV.U32 R12, RZ, RZ, RZ ;  /* 0x000000ffff0c7224 */ /* 0x000fe200078e00ff */
[----:B------:R-:W-:-:S02]  /*8ef0*/  UIMAD UR13, UR5, UR6, URZ ;  /* 0x00000006050d72a4 */ /* 0x000fc4000f8e023f */
[----:B------:R-:W-:Y:S01]  /*8f00*/  ULOP3.LUT UR17, URZ, UR7, URZ, 0x33, !UPT ;  /* 0x000000073f117292 */ /* 0x000fe2000f8e333f */
[----:B0-----:R-:W-:Y:S01]  /*8f10*/  VIADD R0, R0, 0x7f ;  /* 0x0000007f00007836 */ /* 0x001fe20000000000 */
[----:B------:R-:W-:Y:S01]  /*8f20*/  UIADD3 UR13, UR21, UR13, URZ ;  /* 0x0000000d150d7290 */ /* 0x000fe2000fffe03f */
[----:B------:R-:W-:-:S03]  /*8f30*/  ULDC.64 UR22, c[0x0][0x198] ;  /* 0x0000660000167ab9 */ /* 0x000fc60000000a00 */
[----:B------:R-:W-:-:S04]  /*8f40*/  SHF.R.S32.HI R3, RZ, 0x1f, R0 ;  /* 0x0000001fff037819 */ /* 0x000fc80000011400 */
[----:B------:R-:W-:Y:S01]  /*8f50*/  LEA.HI R3, R3, R0, RZ, 0x7 ;  /* 0x0000000003037211 */ /* 0x000fe200078f38ff */
[----:B------:R-:W-:-:S03]  /*8f60*/  IMAD.MOV.U32 R0, RZ, RZ, 0x1 ;  /* 0x00000001ff007424 */ /* 0x000fc600078e00ff */
[----:B------:R-:W-:-:S05]  /*8f70*/  SHF.R.S32.HI R3, RZ, 0x7, R3 ;  /* 0x00000007ff037819 */ /* 0x000fca0000011403 */
[----:B------:R-:W-:-:S07]  /*8f80*/  VIADD R10, R3, 0x1 ;  /* 0x00000001030a7836 */ /* 0x000fce0000000000 */
.L_x_306:
[----:B------:R-:W-:-:S03]  /*8f90*/  UMOV UR4, 0xffffffff ;  /* 0xffffffff00047882 */ /* 0x000fc60000000000 */
[----:B------:R-:W-:Y:S05]  /*8fa0*/  BRA.DIV UR4, `(.L_x_295) ;  /* 0x00000012040c7947 */ /* 0x000fea000b800000 */
[----:B------:R-:W-:-:S13]  /*8fb0*/  ELECT P6, URZ, PT ;  /* 0x00000000003f782f */ /* 0x000fda00038c0000 */
.L_x_320:
[----:B------:R-:W0:Y:S01]  /*8fc0*/  LDC R4, c[0x0][0x28c] ;  /* 0x0000a300ff047b82 */ /* 0x000e220000000800 */
[----:B------:R-:W-:Y:S01]  /*8fd0*/  BSSY B1, `(.L_x_296) ;  /* 0x0000037000017945 */ /* 0x000fe20003800000 */
[----:B0-----:R-:W-:-:S13]  /*8fe0*/  ISETP.LT.OR P6, PT, R4, 0x1, !P6 ;  /* 0x000000010400780c */ /* 0x001fda00077c1670 */
[----:B------:R-:W-:Y:S05]  /*8ff0*/  @P6 BRA `(.L_x_297) ;  /* 0x0000000000d06947 */ /* 0x000fea0003800000 */
[----:B------:R-:W-:Y:S02]  /*9000*/  IMAD.SHL.U32 R15, R9, 0x100, RZ ;  /* 0x00000100090f7824 */ /* 0x000fe400078e00ff */
[----:B------:R-:W-:Y:S02]  /*9010*/  IMAD.SHL.U32 R18, R7, 0x80, RZ ;  /* 0x0000008007127824 */ /* 0x000fe400078e00ff */
[----:B------:R-:W-:Y:S02]  /*9020*/  IMAD.MOV.U32 R20, RZ, RZ, RZ ;  /* 0x000000ffff147224 */ /* 0x000fe400078e00ff */
[----:B------:R-:W-:Y:S02]  /*9030*/  IMAD.MOV.U32 R4, RZ, RZ, R10 ;  /* 0x000000ffff047224 */ /* 0x000fe400078e000a */
[----:B------:R-:W-:Y:S02]  /*9040*/  IMAD.MOV.U32 R5, RZ, RZ, R0 ;  /* 0x000000ffff057224 */ /* 0x000fe400078e0000 */
[----:B------:R-:W-:-:S07]  /*9050*/  IMAD.MOV.U32 R6, RZ, RZ, R12 ;  /* 0x000000ffff067224 */ /* 0x000fce00078e000c */
.L_x_301:
[----:B------:R-:W0:Y:S01]  /*9060*/  S2R R14, SR_CgaCtaId ;  /* 0x00000000000e7919 */ /* 0x000e220000008800 */
[----:B------:R-:W-:Y:S01]  /*9070*/  MOV R7, 0x400 ;  /* 0x0000040000077802 */ /* 0x000fe20000000f00 */
[----:B------:R-:W1:Y:S03]  /*9080*/  @!P2 LDC R9, c[0x0][0x500] ;  /* 0x00014000ff09ab82 */ /* 0x000e660000000800 */
[----:B0-----:R-:W-:Y:S02]  /*9090*/  LEA R21, R14, R7, 0x18 ;  /* 0x000000070e157211 */ /* 0x001fe400078ec0ff */
[----:B------:R-:W-:-:S03]  /*90a0*/  SHF.L.U32 R7, R5, 0x1f, RZ ;  /* 0x0000001f05077819 */ /* 0x000fc600000006ff */
[----:B------:R-:W-:-:S04]  /*90b0*/  IMAD R14, R6, 0x8, R21 ;  /* 0x00000008060e7824 */ /* 0x000fc800078e0215 */
[----:B------:R-:W0:Y:S02]  /*90c0*/  SYNCS.PHASECHK.TRANS64.TRYWAIT P1, [R14+URZ+0x38], R7 ;  /* 0x000038070e0075a7 */ /* 0x000e24000802017f */
[----:B01----:R-:W-:Y:S05]  /*90d0*/  @!P1 BRA `(.L_x_298) ;  /* 0x0000000c00e09947 */ /* 0x003fea0003800000 */
.L_x_321:
[----:B0-----:R-:W-:Y:S01]  /*90e0*/  PRMT R7, R11, 0x9910, RZ ;  /* 0x000099100b077816 */ /* 0x001fe200000000ff */
[----:B------:R0:W-:Y:S03]  /*90f0*/  @!P2 SYNCS.ARRIVE.TRANS64 RZ, [R14+URZ], R9 ;  /* 0x000000090effa9a7 */ /* 0x0001e6000800003f */
[----:B------:R-:W-:-:S13]  /*9100*/  ISETP.NE.AND P1, PT, R7, 0x2, PT ;  /* 0x000000020700780c */ /* 0x000fda0003f25270 */
[----:B0-----:R-:W-:Y:S05]  /*9110*/  @P1 BRA `(.L_x_299) ;  /* 0x0000000000041947 */ /* 0x001fea0003800000 */
[----:B------:R-:W-:Y:S01]  /*9120*/  BPT.TRAP 0x1 ;  /* 0x000000040000795c */ /* 0x000fe20000300000 */
.L_x_299:
[----:B------:R-:W-:Y:S05]  /*9130*/  @P0 BRA `(.L_x_300) ;  /* 0x0000000000040947 */ /* 0x000fea0003800000 */
[----:B------:R-:W-:Y:S01]  /*9140*/  BPT.TRAP 0x1 ;  /* 0x000000040000795c */ /* 0x000fe20000300000 */
.L_x_300:
[--C-:B------:R-:W-:Y:S01]  /*9150*/  IMAD R7, R6, 0x4000, R21.reuse ;  /* 0x0000400006077824 */ /* 0x100fe200078e0215 */
[----:B------:R-:W-:Y:S01]  /*9160*/  R2UR UR9, R14 ;  /* 0x000000000e0972ca */ /* 0x000fe200000e0000 */
[----:B------:R-:W-:Y:S01]  /*9170*/  IMAD R21, R6, 0x8000, R21 ;  /* 0x0000800006157824 */ /* 0x000fe200078e0215 */
[----:B------:R-:W-:Y:S01]  /*9180*/  UIADD3 UR4, UP0, UR22, 0xf0, URZ ;  /* 0x000000f016047890 */ /* 0x000fe2000ff1e03f */
[----:B------:R-:W-:Y:S01]  /*9190*/  VIADD R4, R4, 0xffffffff ;  /* 0xffffffff04047836 */ /* 0x000fe20000000000 */
[----:B------:R-:W-:Y:S01]  /*91a0*/  R2UR UR5, R7 ;  /* 0x00000000070572ca */ /* 0x000fe200000e0000 */
[----:B------:R-:W-:Y:S01]  /*91b0*/  UIADD3 UR24, UP1, UR22, 0x1f0, URZ ;  /* 0x000001f016187890 */ /* 0x000fe2000ff3e03f */
[----:B------:R-:W-:Y:S01]  /*91c0*/  R2UR UR8, R21 ;  /* 0x00000000150872ca */ /* 0x000fe200000e0000 */
[----:B------:R-:W-:Y:S01]  /*91d0*/  VIADD R6, R6, 0x1 ;  /* 0x0000000106067836 */ /* 0x000fe20000000000 */
[----:B------:R-:W-:Y:S01]  /*91e0*/  R2UR UR11, R18 ;  /* 0x00000000120b72ca */ /* 0x000fe200000e0000 */
[----:B------:R-:W-:Y:S01]  /*91f0*/  UIADD3.X UR25, URZ, UR23, URZ, UP1, !UPT ;  /* 0x000000173f197290 */ /* 0x000fe20008ffe43f */
[----:B------:R-:W-:Y:S01]  /*9200*/  R2UR UR10, R20 ;  /* 0x00000000140a72ca */ /* 0x000fe200000e0000 */
[----:B------:R-:W-:Y:S01]  /*9210*/  UMOV UR6, 0x0 ;  /* 0x0000000000067882 */ /* 0x000fe20000000000 */
[----:B------:R-:W-:Y:S01]  /*9220*/  R2UR UR12, R8 ;  /* 0x00000000080c72ca */ /* 0x000fe200000e0000 */
[----:B------:R-:W-:Y:S01]  /*9230*/  UMOV UR7, 0x10000000 ;  /* 0x1000000000077882 */ /* 0x000fe20000000000 */
[----:B------:R-:W-:Y:S01]  /*9240*/  R2UR UR19, R15 ;  /* 0x000000000f1372ca */ /* 0x000fe200000e0000 */
[----:B------:R-:W-:Y:S01]  /*9250*/  VIADD R20, R20, 0x80 ;  /* 0x0000008014147836 */ /* 0x000fe20000000000 */
[----:B------:R-:W-:Y:S01]  /*9260*/  ISETP.GT.AND P3, PT, R4, 0x1, PT ;  /* 0x000000010400780c */ /* 0x000fe20003f64270 */
[----:B------:R-:W-:Y:S01]  /*9270*/  UIADD3 UR14, UR5, 0x180, URZ ;  /* 0x00000180050e7890 */ /* 0x000fe2000fffe03f */
[----:B------:R-:W-:Y:S01]  /*9280*/  ISETP.NE.AND P1, PT, R6, 0x7, PT ;  /* 0x000000070600780c */ /* 0x000fe20003f25270 */
[----:B------:R-:W-:-:S02]  /*9290*/  UIADD3.X UR5, URZ, UR23, URZ, UP0, !UPT ;  /* 0x000000173f057290 */ /* 0x000fc400087fe43f */
[----:B------:R-:W-:Y:S01]  /*92a0*/  UIADD3 UR15, UR8, 0x1c180, URZ ;  /* 0x0001c180080f7890 */ /* 0x000fe2000fffe03f */
[----:B------:R-:W-:Y:S02]  /*92b0*/  SEL R14, RZ, 0x1, P1 ;  /* 0x00000001ff0e7807 */ /* 0x000fe40000800000 */
[----:B------:R-:W-:Y:S01]  /*92c0*/  UMOV UR8, UR14 ;  /* 0x0000000e00087c82 */ /* 0x000fe20008000000 */
[----:B------:R-:W-:Y:S02]  /*92d0*/  SEL R6, R6, RZ, P1 ;  /* 0x000000ff06067207 */ /* 0x000fe40000800000 */
[----:B------:R-:W-:Y:S01]  /*92e0*/  LOP3.LUT R5, R5, R14, RZ, 0x3c, !PT ;  /* 0x0000000e05057212 */ /* 0x000fe200078e3cff */
[----:B------:R0:W-:Y:S02]  /*92f0*/  UTMALDG.3D [UR8], [UR4], desc[UR6] ;  /* 0x00000608040075b4 */ /* 0x0001e40008011000 */
[----:B0-----:R-:W-:Y:S01]  /*9300*/  UMOV UR8, UR15 ;  /* 0x0000000f00087c82 */ /* 0x001fe20008000000 */
[----:B------:R-:W-:-:S02]  /*9310*/  UMOV UR11, UR19 ;  /* 0x00000013000b7c82 */ /* 0x000fc40008000000 */
[----:B------:R0:W-:Y:S02]  /*9320*/  UTMALDG.3D [UR8], [UR24], desc[UR6] ;  /* 0x00000608180075b4 */ /* 0x0001e40008011000 */
[----:B0-----:R-:W-:Y:S05]  /*9330*/  @P3 BRA `(.L_x_301) ;  /* 0xfffffffc00483947 */ /* 0x001fea000383ffff */
.L_x_297:
[----:B------:R-:W-:Y:S05]  /*9340*/  BSYNC B1 ;  /* 0x0000000000017941 */ /* 0x000fea0003800000 */
.L_x_296:
[----:B------:R-:W-:Y:S01]  /*9350*/  LOP3.LUT P4, RZ, R13, 0xff, RZ, 0xc0, !PT ;  /* 0x000000ff0dff7812 */ /* 0x000fe2000788c0ff */
[C---:B------:R-:W-:Y:S01]  /*9360*/  IMAD.IADD R12, R3.reuse, 0x1, R12 ;  /* 0x00000001030c7824 */ /* 0x040fe200078e020c */
[----:B------:R-:W-:Y:S01]  /*9370*/  ULDC.64 UR4, c[0x0][0x650] ;  /* 0x0001940000047ab9 */ /* 0x000fe20000000a00 */
[C---:B------:R-:W-:Y:S01]  /*9380*/  ISETP.GE.U32.AND P3, PT, R3.reuse, 0x7, PT ;  /* 0x000000070300780c */ /* 0x040fe20003f66070 */
[----:B------:R-:W-:Y:S01]  /*9390*/  BSSY B1, `(.L_x_302) ;  /* 0x000006c000017945 */ /* 0x000fe20003800000 */
[C---:B------:R-:W-:Y:S01]  /*93a0*/  IMAD.WIDE.U32 R4, R12.reuse, 0x24924925, RZ ;  /* 0x249249250c047825 */ /* 0x040fe200078e00ff */
[C---:B------:R-:W-:Y:S02]  /*93b0*/  ISETP.GT.U32.AND P1, PT, R12.reuse, 0x6, PT ;  /* 0x000000060c00780c */ /* 0x040fe40003f24070 */
[----:B------:R-:W-:Y:S01]  /*93c0*/  PRMT R13, RZ, 0x7610, R13 ;  /* 0x00007610ff0d7816 */ /* 0x000fe2000000000d */
[----:B------:R-:W-:Y:S01]  /*93d0*/  IMAD.IADD R4, R12, 0x1, -R5 ;  /* 0x000000010c047824 */ /* 0x000fe200078e0a05 */
[----:B------:R-:W-:Y:S01]  /*93e0*/  ISETP.LT.U32.AND P1, PT, R3, 0x7, P1 ;  /* 0x000000070300780c */ /* 0x000fe20000f21070 */
[----:B------:R-:W-:-:S02]  /*93f0*/  IMAD.MOV.U32 R9, RZ, RZ, -0x1 ;  /* 0xffffffffff097424 */ /* 0x000fc400078e00ff */
[----:B------:R-:W0:Y:S01]  /*9400*/  @P4 S2R R7, SR_CgaCtaId ;  /* 0x0000000000074919 */ /* 0x000e220000008800 */
[----:B------:R-:W-:Y:S01]  /*9410*/  @P4 MOV R6, 0x400 ;  /* 0x0000040000064802 */ /* 0x000fe20000000f00 */
[----:B------:R-:W-:Y:S01]  /*9420*/  IMAD.MOV.U32 R8, RZ, RZ, -0x1 ;  /* 0xffffffffff087424 */ /* 0x000fe200078e00ff */
[----:B------:R-:W-:-:S04]  /*9430*/  LEA.HI R4, R4, R5, RZ, 0x1f ;  /* 0x0000000504047211 */ /* 0x000fc800078ff8ff */
[--C-:B------:R-:W-:Y:S02]  /*9440*/  SHF.R.U32.HI R5, RZ, 0x2, R4.reuse ;  /* 0x00000002ff057819 */ /* 0x100fe40000011604 */
[----:B------:R-:W-:-:S03]  /*9450*/  PRMT R4, RZ, 0x7610, R4 ;  /* 0x00007610ff047816 */ /* 0x000fc60000000004 */
[----:B------:R-:W-:Y:S01]  /*9460*/  IMAD R12, R5, -0x7, R12 ;  /* 0xfffffff9050c7824 */ /* 0x000fe200078e020c */
[----:B0-----:R-:W-:Y:S02]  /*9470*/  @P4 LEA R6, R7, R6, 0x18 ;  /* 0x0000000607064211 */ /* 0x001fe400078ec0ff */
[----:B------:R-:W-:Y:S02]  /*9480*/  SEL R7, RZ, 0x1, !P1 ;  /* 0x00000001ff077807 */ /* 0x000fe40004800000 */
[----:B------:R-:W-:Y:S01]  /*9490*/  IADD3 R16, P1, R16, UR20, RZ ;  /* 0x0000001410107c10 */ /* 0x000fe2000ff3e0ff */
[----:B------:R0:W-:Y:S01]  /*94a0*/  @P4 SYNCS.ARRIVE.TRANS64.A1T0 RZ, [R6+URZ+0x88], RZ ;  /* 0x000088ff06ff49a7 */ /* 0x0001e2000810003f */
[----:B------:R-:W-:Y:S01]  /*94b0*/  LOP3.LUT R0, R0, R7, RZ, 0x3c, !PT ;  /* 0x0000000700007212 */ /* 0x000fe200078e3cff */
[----:B------:R-:W-:Y:S01]  /*94c0*/  IMAD.MOV.U32 R7, RZ, RZ, -0x1 ;  /* 0xffffffffff077424 */ /* 0x000fe200078e00ff */
[----:B------:R-:W-:Y:S02]  /*94d0*/  IADD3.X R17, R17, UR13, RZ, P1, !PT ;  /* 0x0000000d11117c10 */ /* 0x000fe40008ffe4ff */
[----:B------:R-:W-:-:S02]  /*94e0*/  ISETP.GE.U32.AND P1, PT, R16, UR4, PT ;  /* 0x0000000410007c0c */ /* 0x000fc4000bf26070 */
[----:B------:R-:W-:Y:S02]  /*94f0*/  @P3 LOP3.LUT R0, R0, 0x1, R5, 0x78, !PT ;  /* 0x0000000100003812 */ /* 0x000fe400078e7805 */
[----:B------:R-:W-:-:S13]  /*9500*/  ISETP.GE.U32.AND.EX P1, PT, R17, UR5, PT, P1 ;  /* 0x0000000511007c0c */ /* 0x000fda000bf26110 */
[----:B0-----:R-:W-:Y:S05]  /*9510*/  @P1 BRA `(.L_x_303) ;  /* 0x00000004004c1947 */ /* 0x001fea0003800000 */
[----:B------:R-:W-:Y:S01]  /*9520*/  ULDC.64 UR4, c[0x0][0x628] ;  /* 0x00018a0000047ab9 */ /* 0x000fe20000000a00 */
[----:B------:R-:W0:Y:S01]  /*9530*/  S2R R15, SR_CTAID.X ;  /* 0x00000000000f7919 */ /* 0x000e220000002500 */
[----:B------:R-:W-:Y:S01]  /*9540*/  ISETP.NE.U32.AND P1, PT, RZ, UR4, PT ;  /* 0x00000004ff007c0c */ /* 0x000fe2000bf25070 */
[----:B------:R-:W-:Y:S01]  /*9550*/  ULDC UR7, c[0x0][0x630] ;  /* 0x00018c0000077ab9 */ /* 0x000fe20000000800 */
[----:B------:R-:W-:Y:S01]  /*9560*/  IMAD.MOV.U32 R4, RZ, RZ, R16 ;  /* 0x000000ffff047224 */ /* 0x000fe200078e0010 */
[----:B------:R-:W1:Y:S01]  /*9570*/  S2R R14, SR_CTAID.Y ;  /* 0x00000000000e7919 */ /* 0x000e620000002600 */
[----:B------:R-:W-:Y:S01]  /*9580*/  ISETP.NE.AND.EX P1, PT, RZ, UR5, PT, P1 ;  /* 0x00000005ff007c0c */ /* 0x000fe2000bf25310 */
[----:B------:R-:W-:-:S12]  /*9590*/  IMAD.MOV.U32 R5, RZ, RZ, R17 ;  /* 0x000000ffff057224 */ /* 0x000fd800078e0011 */
[----:B------:R-:W-:Y:S05]  /*95a0*/  @!P1 BRA `(.L_x_304) ;  /* 0x0000000000289947 */ /* 0x000fea0003800000 */
[----:B------:R-:W-:Y:S02]  /*95b0*/  ULDC UR6, c[0x0][0x634] ;  /* 0x00018d0000067ab9 */ /* 0x000fe40000000800 */
[----:B------:R-:W-:-:S05]  /*95c0*/  IADD3 R9, P1, R16, UR6, RZ ;  /* 0x0000000610097c10 */ /* 0x000fca000ff3e0ff */
[----:B------:R-:W-:-:S04]  /*95d0*/  IMAD.X R21, RZ, RZ, R17, P1 ;  /* 0x000000ffff157224 */ /* 0x000fc800008e0611 */
[----:B------:R-:W-:-:S04]  /*95e0*/  IMAD.WIDE.U32 R6, R21, UR4, RZ ;  /* 0x0000000415067c25 */ /* 0x000fc8000f8e00ff */
[----:B------:R-:W-:-:S04]  /*95f0*/  IMAD.WIDE.U32 R6, P1, R9, UR5, R6 ;  /* 0x0000000509067c25 */ /* 0x000fc8000f820006 */
[----:B------:R-:W-:-:S04]  /*9600*/  IMAD.WIDE.U32 R8, R9, UR4, RZ ;  /* 0x0000000409087c25 */ /* 0x000fc8000f8e00ff */
[----:B------:R-:W-:Y:S01]  /*9610*/  IMAD.X R5, RZ, RZ, RZ, P1 ;  /* 0x000000ffff057224 */ /* 0x000fe200008e06ff */
[----:B------:R-:W-:Y:S01]  /*9620*/  IADD3 RZ, P1, R9, R6, RZ ;  /* 0x0000000609ff7210 */ /* 0x000fe20007f3e0ff */
[----:B------:R-:W-:-:S04]  /*9630*/  IMAD.MOV.U32 R4, RZ, RZ, R7 ;  /* 0x000000ffff047224 */ /* 0x000fc800078e0007 */
[----:B------:R-:W-:-:S08]  /*9640*/  IMAD.WIDE.U32.X R4, R21, UR5, R4, P1 ;  /* 0x0000000515047c25 */ /* 0x000fd000088e0404 */
.L_x_304:
[--C-:B------:R-:W-:Y:S01]  /*9650*/  SHF.R.U64 R8, R4, UR7, R5.reuse ;  /* 0x0000000704087c19 */ /* 0x100fe20008001205 */
[----:B------:R-:W-:Y:S01]  /*9660*/  ULDC.64 UR4, c[0x0][0x620] ;  /* 0x0001880000047ab9 */ /* 0x000fe20000000a00 */
[----:B------:R-:W-:Y:S01]  /*9670*/  SHF.R.U32.HI R4, RZ, UR7, R5 ;  /* 0x00000007ff047c19 */ /* 0x000fe20008011605 */
[----:B------:R-:W2:Y:S01]  /*9680*/  LDC R24, c[0x0][0x144] ;  /* 0x00005100ff187b82 */ /* 0x000ea20000000800 */
[----:B------:R-:W-:Y:S01]  /*9690*/  IADD3 R7, P1, RZ, -R8, RZ ;  /* 0x80000008ff077210 */ /* 0x000fe20007f3e0ff */
[----:B------:R-:W-:Y:S01]  /*96a0*/  ULDC.64 UR8, c[0x0][0x640] ;  /* 0x0001900000087ab9 */ /* 0x000fe20000000a00 */
[----:B0-----:R-:W-:Y:S01]  /*96b0*/  I2FP.F32.U32 R9, R15 ;  /* 0x0000000f00097245 */ /* 0x001fe20000201000 */
[----:B------:R-:W-:Y:S02]  /*96c0*/  ULDC UR6, c[0x0][0x608] ;  /* 0x0001820000067ab9 */ /* 0x000fe40000000800 */
[----:B------:R-:W-:Y:S01]  /*96d0*/  IMAD.X R4, RZ, RZ, ~R4, P1 ;  /* 0x000000ffff047224 */ /* 0x000fe200008e0e04 */
[----:B------:R-:W-:Y:S01]  /*96e0*/  ISETP.NE.U32.AND P1, PT, RZ, UR8, PT ;  /* 0x00000008ff007c0c */ /* 0x000fe2000bf25070 */
[----:B------:R-:W0:Y:S02]  /*96f0*/  LDC R21, c[0x0][0x148] ;  /* 0x00005200ff157b82 */ /* 0x000e240000000800 */
[----:B------:R-:W-:Y:S01]  /*9700*/  IMAD R6, R4, UR4, RZ ;  /* 0x0000000404067c24 */ /* 0x000fe2000f8e02ff */
[----:B------:R-:W-:Y:S01]  /*9710*/  ISETP.NE.AND.EX P1, PT, RZ, UR9, PT, P1 ;  /* 0x00000009ff007c0c */ /* 0x000fe2000bf25310 */
[----:B------:R-:W-:Y:S01]  /*9720*/  IMAD.WIDE.U32 R4, R7, UR4, R16 ;  /* 0x0000000407047c25 */ /* 0x000fe2000f8e0010 */
[----:B------:R-:W-:-:S03]  /*9730*/  ULDC UR4, c[0x0][0x150] ;  /* 0x0000540000047ab9 */ /* 0x000fc60000000800 */
[----:B------:R-:W-:Y:S02]  /*9740*/  IMAD R7, R7, UR5, R6 ;  /* 0x0000000507077c24 */ /* 0x000fe4000f8e0206 */
[----:B------:R-:W-:Y:S01]  /*9750*/  FMUL R6, R9, UR4 ;  /* 0x0000000409067c20 */ /* 0x000fe20008400000 */
[----:B------:R-:W-:Y:S01]  /*9760*/  ULDC UR4, c[0x0][0x618] ;  /* 0x0001860000047ab9 */ /* 0x000fe20000000800 */
[----:B------:R-:W-:Y:S01]  /*9770*/  ULDC UR5, c[0x0][0x154] ;  /* 0x0000550000057ab9 */ /* 0x000fe20000000800 */
[----:B------:R-:W-:-:S03]  /*9780*/  IMAD.IADD R5, R5, 0x1, R7 ;  /* 0x0000000105057824 */ /* 0x000fc600078e0207 */
[----:B------:R-:W3:Y:S02]  /*9790*/  F2I.U32.TRUNC.NTZ R6, R6 ;  /* 0x0000000600067305 */ /* 0x000ee4000020f000 */
[----:B------:R-:W-:Y:S02]  /*97a0*/  SHF.R.U64 R9, R4, UR4, R5 ;  /* 0x0000000404097c19 */ /* 0x000fe40008001205 */
[----:B-1----:R-:W-:-:S05]  /*97b0*/  I2FP.F32.U32 R4, R14 ;  /* 0x0000000e00047245 */ /* 0x002fca0000201000 */
[----:B------:R-:W-:Y:S01]  /*97c0*/  FMUL R22, R4, UR5 ;  /* 0x0000000504167c20 */ /* 0x000fe20008400000 */
[----:B------:R-:W-:Y:S01]  /*97d0*/  SHF.R.U32.HI R4, RZ, UR4, R5 ;  /* 0x00000004ff047c19 */ /* 0x000fe20008011605 */
[----:B------:R-:W-:-:S03]  /*97e0*/  ULDC UR4, c[0x0][0x658] ;  /* 0x0001960000047ab9 */ /* 0x000fc60000000800 */
[--C-:B------:R-:W-:Y:S01]  /*97f0*/  SHF.R.U64 R20, R9, UR6, R4.reuse ;  /* 0x0000000609147c19 */ /* 0x100fe20008001204 */
[----:B------:R-:W1:Y:S01]  /*9800*/  F2I.U32.TRUNC.NTZ R22, R22 ;  /* 0x0000001600167305 */ /* 0x000e62000020f000 */
[----:B------:R-:W-:Y:S01]  /*9810*/  SHF.R.U32.HI R5, RZ, UR6, R4 ;  /* 0x00000006ff057c19 */ /* 0x000fe20008011604 */
[----:B---3--:R-:W-:-:S03]  /*9820*/  IMAD.MOV R6, RZ, RZ, -R6 ;  /* 0x000000ffff067224 */ /* 0x008fc600078e0a06 */
[----:B------:R-:W-:Y:S01]  /*9830*/  SHF.R.U64 R18, R20, UR4, R5 ;  /* 0x0000000414127c19 */ /* 0x000fe20008001205 */
[----:B--2---:R-:W-:Y:S01]  /*9840*/  IMAD R15, R24, R6, R15 ;  /* 0x00000006180f7224 */ /* 0x004fe200078e020f */
[----:B------:R-:W-:-:S03]  /*9850*/  SHF.R.U32.HI R23, RZ, UR4, R5 ;  /* 0x00000004ff177c19 */ /* 0x000fc60008011605 */
[----:B------:R-:W-:Y:S02]  /*9860*/  IMAD.MOV.U32 R4, RZ, RZ, R18 ;  /* 0x000000ffff047224 */ /* 0x000fe400078e0012 */
[----:B------:R-:W-:Y:S01]  /*9870*/  IMAD.MOV.U32 R5, RZ, RZ, R23 ;  /* 0x000000ffff057224 */ /* 0x000fe200078e0017 */
[----:B-1----:R-:W-:Y:S06]  /*9880*/  @!P1 BRA `(.L_x_305) ;  /* 0x0000000000289947 */ /* 0x002fec0003800000 */
[----:B------:R-:W-:Y:S02]  /*9890*/  ULDC UR4, c[0x0][0x64c] ;  /* 0x0001930000047ab9 */ /* 0x000fe40000000800 */
[----:B------:R-:W-:-:S05]  /*98a0*/  IADD3 R5, P1, R18, UR4, RZ ;  /* 0x0000000412057c10 */ /* 0x000fca000ff3e0ff */
[----:B------:R-:W-:-:S04]  /*98b0*/  IMAD.X R23, RZ, RZ, R23, P1 ;  /* 0x000000ffff177224 */ /* 0x000fc800008e0617 */
[----:B------:R-:W-:-:S04]  /*98c0*/  IMAD.WIDE.U32 R6, R23, UR8, RZ ;  /* 0x0000000817067c25 */ /* 0x000fc8000f8e00ff */
[----:B------:R-:W-:-:S04]  /*98d0*/  IMAD.WIDE.U32 R6, P1, R5, UR9, R6 ;  /* 0x0000000905067c25 */ /* 0x000fc8000f820006 */
[----:B------:R-:W-:-:S04]  /*98e0*/  IMAD.WIDE.U32 R4, R5, UR8, RZ ;  /* 0x0000000805047c25 */ /* 0x000fc8000f8e00ff */
[----:B------:R-:W-:Y:S01]  /*98f0*/  IMAD.MOV.U32 R4, RZ, RZ, R7 ;  /* 0x000000ffff047224 */ /* 0x000fe200078e0007 */
[----:B------:R-:W-:Y:S01]  /*9900*/  IADD3 RZ, P3, R5, R6, RZ ;  /* 0x0000000605ff7210 */ /* 0x000fe20007f7e0ff */
[----:B------:R-:W-:-:S04]  /*9910*/  IMAD.X R5, RZ, RZ, RZ, P1 ;  /* 0x000000ffff057224 */ /* 0x000fc800008e06ff */
[----:B------:R-:W-:-:S08]  /*9920*/  IMAD.WIDE.U32.X R4, R23, UR9, R4, P3 ;  /* 0x0000000917047c25 */ /* 0x000fd000098e0404 */
.L_x_305:
[----:B------:R-:W-:Y:S01]  /*9930*/  ISETP.NE.AND P1, PT, R2, 0x1, PT ;  /* 0x000000010200780c */ /* 0x000fe20003f25270 */
[----:B------:R-:W-:Y:S01]  /*9940*/  ULDC UR4, c[0x0][0x648] ;  /* 0x0001920000047ab9 */ /* 0x000fe20000000800 */
[----:B------:R-:W-:Y:S01]  /*9950*/  LOP3.LUT R20, R20, UR17, RZ, 0xc0, !PT ;  /* 0x0000001114147c12 */ /* 0x000fe2000f8ec0ff */
[----:B------:R-:W-:Y:S01]  /*9960*/  IMAD.MOV R22, RZ, RZ, -R22 ;  /* 0x000000ffff167224 */ /* 0x000fe200078e0a16 */
[----:B------:R-:W-:Y:S01]  /*9970*/  SHF.R.U64 R5, R4, UR4, R5 ;  /* 0x0000000404057c19 */ /* 0x000fe20008001205 */
[----:B------:R-:W-:Y:S01]  /*9980*/  ULDC UR4, c[0x0][0x638] ;  /* 0x00018e0000047ab9 */ /* 0x000fe20000000800 */
[----:B------:R-:W-:Y:S01]  /*9990*/  LOP3.LUT R9, R9, UR16, RZ, 0xc0, !PT ;  /* 0x0000001009097c12 */ /* 0x000fe2000f8ec0ff */
[----:B------:R-:W-:Y:S01]  /*99a0*/  ULDC UR5, c[0x0][0x610] ;  /* 0x0001840000057ab9 */ /* 0x000fe20000000800 */
[----:B------:R-:W-:Y:S02]  /*99b0*/  IMAD.MOV.U32 R4, RZ, RZ, 0x1 ;  /* 0x00000001ff047424 */ /* 0x000fe400078e00ff */
[----:B------:R-:W-:-:S02]  /*99c0*/  IMAD.MOV R7, RZ, RZ, -R5 ;  /* 0x000000ffff077224 */ /* 0x000fc400078e0a05 */
[----:B------:R-:W-:Y:S02]  /*99d0*/  IMAD R20, R5, UR18, R20 ;  /* 0x0000001205147c24 */ /* 0x000fe4000f8e0214 */
[----:B0-----:R-:W-:Y:S02]  /*99e0*/  @P1 IMAD R15, R21, R22, R14 ;  /* 0x00000016150f1224 */ /* 0x001fe400078e020e */
[----:B------:R-:W-:Y:S01]  /*99f0*/  IMAD R18, R7, UR4, R18 ;  /* 0x0000000407127c24 */ /* 0x000fe2000f8e0212 */
[----:B------:R-:W-:Y:S01]  /*9a00*/  ULDC UR4, c[0x0][0x600] ;  /* 0x0001800000047ab9 */ /* 0x000fe20000000800 */
[----:B------:R-:W-:Y:S02]  /*9a10*/  IMAD R15, R20, UR5, R15 ;  /* 0x00000005140f7c24 */ /* 0x000fe4000f8e020f */
[----:B------:R-:W-:-:S05]  /*9a20*/  IMAD R18, R18, UR4, R9 ;  /* 0x0000000412127c24 */ /* 0x000fca000f8e0209 */
[----:B------:R-:W-:Y:S02]  /*9a30*/  SEL R9, R18, R15, !P1 ;  /* 0x0000000f12097207 */ /* 0x000fe40004800000 */
[----:B------:R-:W-:-:S07]  /*9a40*/  SEL R7, R15, R18, !P1 ;  /* 0x000000120f077207 */ /* 0x000fce0004800000 */
.L_x_303:
[----:B------:R-:W-:Y:S05]  /*9a50*/  BSYNC B1 ;  /* 0x0000000000017941 */ /* 0x000fea0003800000 */
.L_x_302:
[----:B------:R-:W-:-:S13]  /*9a60*/  LOP3.LUT P1, RZ, R4, 0xff, RZ, 0xc0, !PT ;  /* 0x000000ff04ff7812 */ /* 0x000fda000782c0ff */
[----:B------:R-:W-:Y:S05]  /*9a70*/  @P1 BRA `(.L_x_306) ;  /* 0xfffffff400441947 */ /* 0x000fea000383ffff */
[----:B------:R-:W-:Y:S05]  /*9a80*/  BSYNC B0 ;  /* 0x0000000000007941 */ /* 0x000fea0003800000 */
.L_x_294:
[----:B------:R-:W-:-:S03]  /*9a90*/  UMOV UR4, 0xffffffff ;  /* 0xffffffff00047882 */ /* 0x000fc60000000000 */
[----:B------:R-:W-:Y:S05]  /*9aa0*/  BRA.DIV UR4, `(.L_x_307) ;  /* 0x0000000604807947 */ /* 0x000fea000b800000 */
[----:B------:R-:W-:-:S13]  /*9ab0*/  ELECT P6, URZ, PT ;  /* 0x00000000003f782f */ /* 0x000fda00038c0000 */
.L_x_324:
[----:B------:R-:W-:Y:S04]  /*9ac0*/  BSSY B0, `(.L_x_308) ;  /* 0x0000046000007945 */ /* 0x000fe80003800000 */
[----:B------:R-:W-:Y:S05]  /*9ad0*/  @!P6 BRA `(.L_x_309) ;  /* 0x000000040010e947 */ /* 0x000fea0003800000 */
[----:B------:R-:W-:-:S04]  /*9ae0*/  LOP3.LUT R19, R19, 0x2, RZ, 0xfc, !PT ;  /* 0x0000000213137812 */ /* 0x000fc800078efcff */
[----:B------:R-:W-:-:S13]  /*9af0*/  ISETP.NE.AND P0, PT, R19, 0x3, PT ;  /* 0x000000031300780c */ /* 0x000fda0003f05270 */
[----:B------:R-:W-:Y:S05]  /*9b00*/  @!P0 BRA `(.L_x_310) ;  /* 0x0000000000048947 */ /* 0x000fea0003800000 */
[----:B------:R-:W-:Y:S01]  /*9b10*/  BPT.TRAP 0x1 ;  /* 0x000000040000795c */ /* 0x000fe20000300000 */
.L_x_310:
[----:B------:R-:W0:Y:S01]  /*9b20*/  S2R R3, SR_CgaCtaId ;  /* 0x0000000000037919 */ /* 0x000e220000008800 */
[----:B------:R-:W-:-:S04]  /*9b30*/  MOV R2, 0x400 ;  /* 0x0000040000027802 */ /* 0x000fc80000000f00 */
[----:B0-----:R-:W-:Y:S02]  /*9b40*/  LEA R3, R3, R2, 0x18 ;  /* 0x0000000203037211 */ /* 0x001fe400078ec0ff */
[----:B------:R-:W-:-:S03]  /*9b50*/  SHF.L.U32 R2, R0, 0x1f, RZ ;  /* 0x0000001f00027819 */ /* 0x000fc600000006ff */
[----:B------:R-:W-:-:S04]  /*9b60*/  VIADD R3, R3, 0x38 ;  /* 0x0000003803037836 */ /* 0x000fc80000000000 */
[C---:B------:R-:W-:Y:S02]  /*9b70*/  IMAD R7, R12.reuse, 0x8, R3 ;  /* 0x000000080c077824 */ /* 0x040fe400078e0203 */
[----:B------:R-:W-:Y:S02]  /*9b80*/  VIADD R12, R12, 0x1 ;  /* 0x000000010c0c7836 */ /* 0x000fe40000000000 */
[----:B------:R-:W0:Y:S03]  /*9b90*/  SYNCS.PHASECHK.TRANS64.TRYWAIT P0, [R7+URZ], R2 ;  /* 0x00000002070075a7 */ /* 0x000e26000800017f */
[----:B------:R-:W-:-:S04]  /*9ba0*/  ISETP.NE.AND P1, PT, R12, 0x7, PT ;  /* 0x000000070c00780c */ /* 0x000fc80003f25270 */
[----:B------:R-:W-:Y:S02]  /*9bb0*/  SEL R5, RZ, 0x1, P1 ;  /* 0x00000001ff057807 */ /* 0x000fe40000800000 */
[----:B------:R-:W-:Y:S02]  /*9bc0*/  SEL R12, R12, RZ, P1 ;  /* 0x000000ff0c0c7207 */ /* 0x000fe40000800000 */
[----:B------:R-:W-:-:S03]  /*9bd0*/  LOP3.LUT R5, R0, R5, RZ, 0x3c, !PT ;  /* 0x0000000500057212 */ /* 0x000fc600078e3cff */
[----:B------:R-:W-:Y:S01]  /*9be0*/  IMAD R9, R12, 0x8, R3 ;  /* 0x000000080c097824 */ /* 0x000fe200078e0203 */
[----:B------:R-:W-:Y:S01]  /*9bf0*/  SHF.L.U32 R4, R5, 0x1f, RZ ;  /* 0x0000001f05047819 */ /* 0x000fe200000006ff */
[----:B0-----:R-:W-:Y:S06]  /*9c00*/  @!P0 BRA `(.L_x_311) ;  /* 0x0000000400488947 */ /* 0x001fec0003800000 */
.L_x_325:
[----:B------:R-:W1:Y:S01]  /*9c10*/  SYNCS.PHASECHK.TRANS64.TRYWAIT P0, [R9+URZ], R4 ;  /* 0x00000004090075a7 */ /* 0x000e62000800017f */
[----:B------:R-:W-:-:S05]  /*9c20*/  VIADD R0, R12, 0x1 ;  /* 0x000000010c007836 */ /* 0x000fca0000000000 */
[----:B------:R-:W-:-:S04]  /*9c30*/  ISETP.NE.AND P1, PT, R0, 0x7, PT ;  /* 0x000000070000780c */ /* 0x000fc80003f25270 */
[----:B0-----:R-:W-:Y:S02]  /*9c40*/  SEL R2, RZ, 0x1, P1 ;  /* 0x00000001ff027807 */ /* 0x001fe40000800000 */
[----:B------:R-:W-:Y:S02]  /*9c50*/  SEL R0, R0, RZ, P1 ;  /* 0x000000ff00007207 */ /* 0x000fe40000800000 */
[----:B------:R-:W-:-:S03]  /*9c60*/  LOP3.LUT R7, R5, R2, RZ, 0x3c, !PT ;  /* 0x0000000205077212 */ /* 0x000fc600078e3cff */
[----:B------:R-:W-:Y:S01]  /*9c70*/  IMAD R6, R0, 0x8, R3 ;  /* 0x0000000800067824 */ /* 0x000fe200078e0203 */
[----:B------:R-:W-:Y:S01]  /*9c80*/  SHF.L.U32 R5, R7, 0x1f, RZ ;  /* 0x0000001f07057819 */ /* 0x000fe200000006ff */
[----:B-1----:R-:W-:Y:S06]  /*9c90*/  @!P0 BRA `(.L_x_312) ;  /* 0x0000000400388947 */ /* 0x002fec0003800000 */
.L_x_326:
[----:B------:R-:W1:Y:S01]  /*9ca0*/  SYNCS.PHASECHK.TRANS64.TRYWAIT P0, [R6+URZ], R5 ;  /* 0x00000005060075a7 */ /* 0x000e62000800017f */
[----:B------:R-:W-:-:S05]  /*9cb0*/  VIADD R0, R0, 0x1 ;  /* 0x0000000100007836 */ /* 0x000fca0000000000 */
[----:B------:R-:W-:-:S04]  /*9cc0*/  ISETP.NE.AND P1, PT, R0, 0x7, PT ;  /* 0x000000070000780c */ /* 0x000fc80003f25270 */
[----:B------:R-:W-:Y:S02]  /*9cd0*/  SEL R2, RZ, 0x1, P1 ;  /* 0x00000001ff027807 */ /* 0x000fe40000800000 */
[----:B------:R-:W-:Y:S02]  /*9ce0*/  SEL R0, R0, RZ, P1 ;  /* 0x000000ff00007207 */ /* 0x000fe40000800000 */
[----:B------:R-:W-:-:S03]  /*9cf0*/  LOP3.LUT R7, R7, R2, RZ, 0x3c, !PT ;  /* 0x0000000207077212 */ /* 0x000fc600078e3cff */
[----:B0-----:R-:W-:Y:S01]  /*9d00*/  IMAD R9, R0, 0x8, R3 ;  /* 0x0000000800097824 */ /* 0x001fe200078e0203 */
[----:B------:R-:W-:Y:S01]  /*9d10*/  SHF.L.U32 R4, R7, 0x1f, RZ ;  /* 0x0000001f07047819 */ /* 0x000fe200000006ff */
[----:B-1----:R-:W-:Y:S06]  /*9d20*/  @!P0 BRA `(.L_x_313) ;  /* 0x0000000400288947 */ /* 0x002fec0003800000 */
.L_x_327:
        /* <DEDUP_REMOVED lines=9> */
.L_x_328:
        /* <DEDUP_REMOVED lines=9> */
.L_x_329:
[----:B------:R-:W1:Y:S01]  /*9e50*/  SYNCS.PHASECHK.TRANS64.TRYWAIT P0, [R9+URZ], R4 ;  /* 0x00000004090075a7 */ /* 0x000e62000800017f */
[----:B------:R-:W-:-:S05]  /*9e60*/  VIADD R0, R0, 0x1 ;  /* 0x0000000100007836 */ /* 0x000fca0000000000 */
[----:B------:R-:W-:-:S04]  /*9e70*/  ISETP.NE.AND P1, PT, R0, 0x7, PT ;  /* 0x000000070000780c */ /* 0x000fc80003f25270 */
[----:B------:R-:W-:Y:S02]  /*9e80*/  SEL R2, RZ, 0x1, P1 ;  /* 0x00000001ff027807 */ /* 0x000fe40000800000 */
[----:B------:R-:W-:Y:S02]  /*9e90*/  SEL R0, R0, RZ, P1 ;  /* 0x000000ff00007207 */ /* 0x000fe40000800000 */
[----:B------:R-:W-:Y:S01]  /*9ea0*/  LOP3.LUT R2, R7, R2, RZ, 0x3c, !PT ;  /* 0x0000000207027212 */ /* 0x000fe200078e3cff */
[----:B-1----:R-:W-:Y:S06]  /*9eb0*/  @!P0 BRA `(.L_x_316) ;  /* 0x0000000400008947 */ /* 0x002fec0003800000 */
.L_x_330:
[----:B------:R-:W-:Y:S01]  /*9ec0*/  IMAD R3, R0, 0x8, R3 ;  /* 0x0000000800037824 */ /* 0x000fe200078e0203 */
[----:B------:R-:W-:-:S07]  /*9ed0*/  SHF.L.U32 R0, R2, 0x1f, RZ ;  /* 0x0000001f02007819 */ /* 0x000fce00000006ff */
.L_x_317:
[----:B--2---:R2:W3:Y:S02]  /*9ee0*/  SYNCS.PHASECHK.TRANS64.TRYWAIT P0, [R3+URZ], R0 ;  /* 0x00000000030075a7 */ /* 0x0044e4000800017f */
[----:B---3--:R-:W-:Y:S05]  /*9ef0*/  @!P0 NANOSLEEP.SYNCS 0x989680 ;  /* 0x009896800000895d */ /* 0x008fea0003900000 */
[----:B------:R-:W3:Y:S02]  /*9f00*/  @!P0 SYNCS.PHASECHK.TRANS64 P0, [R3+URZ], R0 ;  /* 0x00000000030085a7 */ /* 0x000ee4000800007f */
[----:B---3--:R-:W-:Y:S05]  /*9f10*/  @!P0 BRA `(.L_x_317) ;  /* 0xfffffffc00f08947 */ /* 0x008fea000383ffff */
.L_x_309:
[----:B------:R-:W-:Y:S05]  /*9f20*/  BSYNC B0 ;  /* 0x0000000000007941 */ /* 0x000fea0003800000 */
.L_x_308:
[----:B------:R-:W-:Y:S05]  /*9f30*/  EXIT ;  /* 0x000000000000794d */ /* 0x000fea0003800000 */
.L_x_17:
[----:B----4-:R4:W0:Y:S02]  /*9f40*/  SYNCS.PHASECHK.TRANS64.TRYWAIT P1, [R3+URZ], R0 ;  /* 0x00000000030075a7 */ /* 0x010824000802017f */
[----:B0-----:R-:W-:Y:S05]  /*9f50*/  @!P1 NANOSLEEP.SYNCS 0x989680 ;  /* 0x009896800000995d */ /* 0x001fea0003900000 */
[----:B------:R-:W0:Y:S02]  /*9f60*/  @!P1 SYNCS.PHASECHK.TRANS64 P1, [R3+URZ], R0 ;  /* 0x00000000030095a7 */ /* 0x000e24000802007f */
[----:B0-----:R-:W-:Y:S05]  /*9f70*/  @!P1 BRA `(.L_x_17) ;  /* 0xfffffffc00f09947 */ /* 0x001fea000383ffff */
[----:B------:R-:W-:Y:S05]  /*9f80*/  BRA `(.L_x_16) ;  /* 0xffffff7000cc7947 */ /* 0x000fea000383ffff */
.L_x_22:
[----:B-1----:R1:W3:Y:S02]  /*9f90*/  SYNCS.PHASECHK.TRANS64.TRYWAIT P1, [R5+URZ], R4 ;  /* 0x00000004050075a7 */ /* 0x0022e4000802017f */
[----:B---3--:R-:W-:Y:S05]  /*9fa0*/  @!P1 NANOSLEEP.SYNCS 0x989680 ;  /* 0x009896800000995d */ /* 0x008fea0003900000 */
[----:B------:R-:W3:Y:S02]  /*9fb0*/  @!P1 SYNCS.PHASECHK.TRANS64 P1, [R5+URZ], R4 ;  /* 0x00000004050095a7 */ /* 0x000ee4000802007f */
[----:B---3--:R-:W-:Y:S05]  /*9fc0*/  @!P1 BRA `(.L_x_22) ;  /* 0xfffffffc00f09947 */ /* 0x008fea000383ffff */
[----:B------:R-:W-:Y:S05]  /*9fd0*/  BRA `(.L_x_21) ;  /* 0xffffff7400bc7947 */ /* 0x000fea000383ffff */
.L_x_295:
[----:B------:R-:W-:Y:S01]  /*9fe0*/  BSSY B1, `(.L_x_318) ;  /* 0x0000006000017945 */ /* 0x000fe20003800000 */
[----:B------:R-:W-:-:S07]  /*9ff0*/  IMAD.MOV.U32 R15, RZ, RZ, -0x1 ;  /* 0xffffffffff0f7424 */ /* 0x000fce00078e00ff */
[----:B------:R-:W-:Y:S05]  /*a000*/  WARPSYNC.COLLECTIVE R15, `(.L_x_319) ;  /* 0x000000000f0c7348 */ /* 0x000fea0003c00000 */
[----:B------:R-:W-:Y:S02]  /*a010*/  ELECT P6, UR62, PT ;  /* 0x00000000003e782f */ /* 0x000fe400038c0000 */
[----:B------:R-:W-:Y:S01]  /*a020*/  MOV R14, UR62 ;  /* 0x0000003e000e7c02 */ /* 0x000fe20008000f00 */
[----:B------:R-:W-:Y:S10]  /*a030*/  ENDCOLLECTIVE ;  /* 0x000000000000791b */ /* 0x000ff40003800000 */
.L_x_319:
[----:B------:R-:W-:Y:S05]  /*a040*/  BSYNC B1 ;  /* 0x0000000000017941 */ /* 0x000fea0003800000 */
.L_x_318:
[----:B------:R-:W-:Y:S05]  /*a050*/  BRA `(.L_x_320) ;  /* 0xffffffec00d87947 */ /* 0x000fea000383ffff */
.L_x_298:
[----:B0-----:R0:W1:Y:S02]  /*a060*/  SYNCS.PHASECHK.TRANS64.TRYWAIT P1, [R14+URZ+0x38], R7 ;  /* 0x000038070e0075a7 */ /* 0x001064000802017f */
[----:B-1----:R-:W-:Y:S05]  /*a070*/  @!P1 NANOSLEEP.SYNCS 0x989680 ;  /* 0x009896800000995d */ /* 0x002fea0003900000 */
[----:B------:R-:W1:Y:S02]  /*a080*/  @!P1 SYNCS.PHASECHK.TRANS64 P1, [R14+URZ+0x38], R7 ;  /* 0x000038070e0095a7 */ /* 0x000e64000802007f */
[----:B-1----:R-:W-:Y:S05]  /*a090*/  @!P1 BRA `(.L_x_298) ;  /* 0xfffffffc00f09947 */ /* 0x002fea000383ffff */
[----:B------:R-:W-:Y:S05]  /*a0a0*/  BRA `(.L_x_321) ;  /* 0xfffffff0000c7947 */ /* 0x000fea000383ffff */
.L_x_307:
[----:B------:R-:W-:Y:S01]  /*a0b0*/  BSSY B0, `(.L_x_322) ;  /* 0x0000006000007945 */ /* 0x000fe20003800000 */
[----:B------:R-:W-:-:S07]  /*a0c0*/  IMAD.MOV.U32 R15, RZ, RZ, -0x1 ;  /* 0xffffffffff0f7424 */ /* 0x000fce00078e00ff */
[----:B------:R-:W-:Y:S05]  /*a0d0*/  WARPSYNC.COLLECTIVE R15, `(.L_x_323) ;  /* 0x000000000f0c7348 */ /* 0x000fea0003c00000 */
[----:B------:R-:W-:Y:S02]  /*a0e0*/  ELECT P6, UR62, PT ;  /* 0x00000000003e782f */ /* 0x000fe400038c0000 */
[----:B------:R-:W-:Y:S01]  /*a0f0*/  MOV R14, UR62 ;  /* 0x0000003e000e7c02 */ /* 0x000fe20008000f00 */
[----:B------:R-:W-:Y:S10]  /*a100*/  ENDCOLLECTIVE ;  /* 0x000000000000791b */ /* 0x000ff40003800000 */
.L_x_323:
[----:B------:R-:W-:Y:S05]  /*a110*/  BSYNC B0 ;  /* 0x0000000000007941 */ /* 0x000fea0003800000 */
.L_x_322:
[----:B------:R-:W-:Y:S05]  /*a120*/  BRA `(.L_x_324) ;  /* 0xfffffff800647947 */ /* 0x000fea000383ffff */
.L_x_311:
[----:B0-----:R0:W1:Y:S02]  /*a130*/  SYNCS.PHASECHK.TRANS64.TRYWAIT P0, [R7+URZ], R2 ;  /* 0x00000002070075a7 */ /* 0x001064000800017f */
[----:B-1----:R-:W-:Y:S05]  /*a140*/  @!P0 NANOSLEEP.SYNCS 0x989680 ;  /* 0x009896800000895d */ /* 0x002fea0003900000 */
[----:B------:R-:W1:Y:S02]  /*a150*/  @!P0 SYNCS.PHASECHK.TRANS64 P0, [R7+URZ], R2 ;  /* 0x00000002070085a7 */ /* 0x000e64000800007f */
[----:B-1----:R-:W-:Y:S05]  /*a160*/  @!P0 BRA `(.L_x_311) ;  /* 0xfffffffc00f08947 */ /* 0x002fea000383ffff */
[----:B------:R-:W-:Y:S05]  /*a170*/  BRA `(.L_x_325) ;  /* 0xfffffff800a47947 */ /* 0x000fea000383ffff */
.L_x_312:
[----:B0-----:R0:W1:Y:S02]  /*a180*/  SYNCS.PHASECHK.TRANS64.TRYWAIT P0, [R9+URZ], R4 ;  /* 0x00000004090075a7 */ /* 0x001064000800017f */
[----:B-1----:R-:W-:Y:S05]  /*a190*/  @!P0 NANOSLEEP.SYNCS 0x989680 ;  /* 0x009896800000895d */ /* 0x002fea0003900000 */
[----:B------:R-:W1:Y:S02]  /*a1a0*/  @!P0 SYNCS.PHASECHK.TRANS64 P0, [R9+URZ], R4 ;  /* 0x00000004090085a7 */ /* 0x000e64000800007f */
[----:B-1----:R-:W-:Y:S05]  /*a1b0*/  @!P0 BRA `(.L_x_312) ;  /* 0xfffffffc00f08947 */ /* 0x002fea000383ffff */
[----:B------:R-:W-:Y:S05]  /*a1c0*/  BRA `(.L_x_326) ;  /* 0xfffffff800b47947 */ /* 0x000fea000383ffff */
.L_x_313:
[----:B0-----:R0:W1:Y:S02]  /*a1d0*/  SYNCS.PHASECHK.TRANS64.TRYWAIT P0, [R6+URZ], R5 ;  /* 0x00000005060075a7 */ /* 0x001064000800017f */
[----:B-1----:R-:W-:Y:S05]  /*a1e0*/  @!P0 NANOSLEEP.SYNCS 0x989680 ;  /* 0x009896800000895d */ /* 0x002fea0003900000 */
[----:B------:R-:W1:Y:S02]  /*a1f0*/  @!P0 SYNCS.PHASECHK.TRANS64 P0, [R6+URZ], R5 ;  /* 0x00000005060085a7 */ /* 0x000e64000800007f */
[----:B-1----:R-:W-:Y:S05]  /*a200*/  @!P0 BRA `(.L_x_313) ;  /* 0xfffffffc00f08947 */ /* 0x002fea000383ffff */
[----:B------:R-:W-:Y:S05]  /*a210*/  BRA `(.L_x_327) ;  /* 0xfffffff800c47947 */ /* 0x000fea000383ffff */
.L_x_314:
[----:B0-----:R0:W1:Y:S02]  /*a220*/  SYNCS.PHASECHK.TRANS64.TRYWAIT P0, [R9+URZ], R4 ;  /* 0x00000004090075a7 */ /* 0x001064000800017f */
[----:B-1----:R-:W-:Y:S05]  /*a230*/  @!P0 NANOSLEEP.SYNCS 0x989680 ;  /* 0x009896800000895d */ /* 0x002fea0003900000 */
[----:B------:R-:W1:Y:S02]  /*a240*/  @!P0 SYNCS.PHASECHK.TRANS64 P0, [R9+URZ], R4 ;  /* 0x00000004090085a7 */ /* 0x000e64000800007f */
[----:B-1----:R-:W-:Y:S05]  /*a250*/  @!P0 BRA `(.L_x_314) ;  /* 0xfffffffc00f08947 */ /* 0x002fea000383ffff */
[----:B------:R-:W-:Y:S05]  /*a260*/  BRA `(.L_x_328) ;  /* 0xfffffff800d47947 */ /* 0x000fea000383ffff */
.L_x_315:
[----:B0-----:R0:W1:Y:S02]  /*a270*/  SYNCS.PHASECHK.TRANS64.TRYWAIT P0, [R6+URZ], R5 ;  /* 0x00000005060075a7 */ /* 0x001064000800017f */
[----:B-1----:R-:W-:Y:S05]  /*a280*/  @!P0 NANOSLEEP.SYNCS 0x989680 ;  /* 0x009896800000895d */ /* 0x002fea0003900000 */
[----:B------:R-:W1:Y:S02]  /*a290*/  @!P0 SYNCS.PHASECHK.TRANS64 P0, [R6+URZ], R5 ;  /* 0x00000005060085a7 */ /* 0x000e64000800007f */
[----:B-1----:R-:W-:Y:S05]  /*a2a0*/  @!P0 BRA `(.L_x_315) ;  /* 0xfffffffc00f08947 */ /* 0x002fea000383ffff */
[----:B------:R-:W-:Y:S05]  /*a2b0*/  BRA `(.L_x_329) ;  /* 0xfffffff800e47947 */ /* 0x000fea000383ffff */
.L_x_316:
[----:B-1----:R1:W2:Y:S02]  /*a2c0*/  SYNCS.PHASECHK.TRANS64.TRYWAIT P0, [R9+URZ], R4 ;  /* 0x00000004090075a7 */ /* 0x0022a4000800017f */
[----:B--2---:R-:W-:Y:S05]  /*a2d0*/  @!P0 NANOSLEEP.SYNCS 0x989680 ;  /* 0x009896800000895d */ /* 0x004fea0003900000 */
[----:B------:R-:W2:Y:S02]  /*a2e0*/  @!P0 SYNCS.PHASECHK.TRANS64 P0, [R9+URZ], R4 ;  /* 0x00000004090085a7 */ /* 0x000ea4000800007f */
[----:B--2---:R-:W-:Y:S05]  /*a2f0*/  @!P0 BRA `(.L_x_316) ;  /* 0xfffffffc00f08947 */ /* 0x004fea000383ffff */
[----:B------:R-:W-:Y:S05]  /*a300*/  BRA `(.L_x_330) ;  /* 0xfffffff800ec7947 */ /* 0x000fea000383ffff */
.L_x_331:
[----:B------:R-:W-:-:S00]  /*a310*/  BRA `(.L_x_331) ;  /* 0xfffffffc00fc7947 */ /* 0x000fc0000383ffff */
[----:B------:R-:W-:-:S00]  /*a320*/  NOP ;  /* 0x0000000000007918 */ /* 0x000fc00000000000 */
        /* <DEDUP_REMOVED lines=13> */
.L_x_332:


//--------------------- .nv.global.init           --------------------------
	.section	.nv.global.init,"aw",@progbits
.nv.global.init:
	.type		$str$22,@object
	.size		$str$22,($str$23 - $str$22)
$str$22:
        /*0000*/ 	.byte	0x6b, 0x5f, 0x74, 0x69, 0x6c, 0x65, 0x5f, 0x63, 0x6f, 0x75, 0x6e, 0x74, 0x20, 0x3e, 0x3d, 0x20
        /*0010*/ 	.byte	0x31, 0x00
	.type		$str$23,@object
	.size		$str$23,(__unnamed_1 - $str$23)
$str$23:
        /*0012*/ 	.byte	0x2f, 0x74, 0x6d, 0x70, 0x2f, 0x63, 0x75, 0x74, 0x6c, 0x61, 0x73, 0x73, 0x5f, 0x73, 0x77, 0x65
        /*0022*/ 	.byte	0x65, 0x70, 0x5f, 0x73, 0x72, 0x63, 0x2f, 0x69, 0x6e, 0x63, 0x6c, 0x75, 0x64, 0x65, 0x2f, 0x63
        /*0032*/ 	.byte	0x75, 0x74, 0x6c, 0x61, 0x73, 0x73, 0x2f, 0x67, 0x65, 0x6d, 0x6d, 0x2f, 0x63, 0x6f, 0x6c, 0x6c
        /*0042*/ 	.byte	0x65, 0x63, 0x74, 0x69, 0x76, 0x65, 0x2f, 0x73, 0x6d, 0x39, 0x30, 0x5f, 0x6d, 0x6d, 0x61, 0x5f
        /*0052*/ 	.byte	0x74, 0x6d, 0x61, 0x5f, 0x67, 0x6d, 0x6d, 0x61, 0x5f, 0x73, 0x73, 0x5f, 0x77, 0x61, 0x72, 0x70
        /*0062*/ 	.byte	0x73, 0x70, 0x65, 0x63, 0x69, 0x61, 0x6c, 0x69, 0x7a, 0x65, 0x64, 0x2e, 0x68, 0x70, 0x70, 0x00
	.type		__unnamed_1,@object
	.size		__unnamed_1,(.L_0 - __unnamed_1)
__unnamed_1:
        /*0072*/ 	.byte	0x76, 0x6f, 0x69, 0x64, 0x20, 0x63, 0x75, 0x74, 0x6c, 0x61, 0x73, 0x73, 0x3a, 0x3a, 0x67, 0x65
        /* <DEDUP_REMOVED lines=172> */
        /*0b42*/ 	.byte	0x69, 0x74, 0x79, 0x5d, 0x00
.L_0:


//--------------------- .nv.shared._ZN7cutlass13device_kernelINS_4gemm6kernel13GemmUniversalIN4cute5tupleIJiiiiEEENS1_10collective13CollectiveMmaINS1_34MainloopSm90TmaGmmaWarpSpecializedILi7ENS5_IJNS4_1CILi1EEESB_SB_EEENS1_35KernelTmaWarpSpecializedCooperativeEEENS5_IJNSA_ILi128EEENSA_ILi256EEESF_EEEaNS5_IJlSB_lEEEaSI_NS4_8TiledMMAINS4_8MMA_AtomIJNS4_4SM904GMMA27MMA_64x256x32_S32S8S8_SS_TNEEEENS4_6LayoutINS5_IJNSA_ILi2EEESB_SB_EEENS5_IJSB_NSA_ILi0EEESS_EEEEENS5_IJNS4_10UnderscoreESV_SV_EEEEENS4_13SM90_TMA_LOADENS4_14ComposedLayoutINS4_7SwizzleILi3ELi4ELi3EEENS4_18smem_ptr_flag_bitsILi8EEENSP_INS5_IJNSA_ILi8EEESF_EEENS5_IJSF_SB_EEEEEEEvNS4_8identityESY_S18_vS19_EENS_8epilogue10collective6detail29Sm90TmaWarpSpecializedAdapterINS1C_15DefaultEpilogueIaSI_SI_NS1B_6thread17LinearCombinationIaLi1EiiLNS1G_9ScaleType4KindE0ELNS_15FloatRoundStyleE2EaEENS1_15EpilogueDefaultEEEEEvvEEEEvNT_6ParamsE --------------------------
	.section	.nv.shared._ZN7cutlass13device_kernelINS_4gemm6kernel13GemmUniversalIN4cute5tupleIJiiiiEEENS1_10collective13CollectiveMmaINS1_34MainloopSm90TmaGmmaWarpSpecializedILi7ENS5_IJNS4_1CILi1EEESB_SB_EEENS1_35KernelTmaWarpSpecializedCooperativeEEENS5_IJNSA_ILi128EEENSA_ILi256EEESF_EEEaNS5_IJlSB_lEEEaSI_NS4_8TiledMMAINS4_8MMA_AtomIJNS4_4SM904GMMA27MMA_64x256x32_S32S8S8_SS_TNEEEENS4_6LayoutINS5_IJNSA_ILi2EEESB_SB_EEENS5_IJSB_NSA_ILi0EEESS_EEEEENS5_IJNS4_10UnderscoreESV_SV_EEEEENS4_13SM90_TMA_LOADENS4_14ComposedLayoutINS4_7SwizzleILi3ELi4ELi3EEENS4_18smem_ptr_flag_bitsILi8EEENSP_INS5_IJNSA_ILi8EEESF_EEENS5_IJSF_SB_EEEEEEEvNS4_8identityESY_S18_vS19_EENS_8epilogue10collective6detail29Sm90TmaWarpSpecializedAdapterINS1C_15DefaultEpilogueIaSI_SI_NS1B_6thread17LinearCombinationIaLi1EiiLNS1G_9ScaleType4KindE0ELNS_15FloatRoundStyleE2EaEENS1_15EpilogueDefaultEEEEEvvEEEEvNT_6ParamsE,"aw",@nobits
	.sectionflags	@""
	.align	16
	.zero		1024


//--------------------- .nv.shared.reserved.0     --------------------------
	.section	.nv.shared.reserved.0,"aw",@nobits
	.weak		__nv_reservedSMEM_offset_0_alias
	.size		__nv_reservedSMEM_offset_0_alias, 0, 0
	.other		__nv_reservedSMEM_offset_0_alias,@"STO_CUDA_RESERVED_SHARED STV_DEFAULT"
__nv_reservedSMEM_offset_0_alias:
	.zero		0


//--------------------- .nv.global                --------------------------
	.section	.nv.global,"aw",@nobits
.nv.global:
	.type		_ZN40_INTERNAL_4666cd53_4_k_cu_136dc887_235684cute1_E,@object
	.size		_ZN40_INTERNAL_4666cd53_4_k_cu_136dc887_235684cute1_E,(_ZN40_INTERNAL_4666cd53_4_k_cu_136dc887_235684cuda3std3__45__cpo6cbeginE - _ZN40_INTERNAL_4666cd53_4_k_cu_136dc887_235684cute1_E)
_ZN40_INTERNAL_4666cd53_4_k_cu_136dc887_235684cute1_E:
	.zero		1
	.type		_ZN40_INTERNAL_4666cd53_4_k_cu_136dc887_235684cuda3std3__45__cpo6cbeginE,@object
	.size		_ZN40_INTERNAL_4666cd53_4_k_cu_136dc887_235684cuda3std3__45__cpo6cbeginE,(_ZN40_INTERNAL_4666cd53_4_k_cu_136dc887_235684cuda3std3__48in_placeE - _ZN40_INTERNAL_4666cd53_4_k_cu_136dc887_235684cuda3std3__45__cpo6cbeginE)
_ZN40_INTERNAL_4666cd53_4_k_cu_136dc887_235684cuda3std3__45__cpo6cbeginE:
	.zero		1
	.type		_ZN40_INTERNAL_4666cd53_4_k_cu_136dc887_235684cuda3std3__48in_placeE,@object
	.size		_ZN40_INTERNAL_4666cd53_4_k_cu_136dc887_235684cuda3std3__48in_placeE,(_ZN40_INTERNAL_4666cd53_4_k_cu_136dc887_235684cuda3std6ranges3__45__cpo9iter_moveE - _ZN40_INTERNAL_4666cd53_4_k_cu_136dc887_235684cuda3std3__48in_placeE)
_ZN40_INTERNAL_4666cd53_4_k_cu_136dc887_235684cuda3std3__48in_placeE:
	.zero		1
	.type		_ZN40_INTERNAL_4666cd53_4_k_cu_136dc887_235684cuda3std6ranges3__45__cpo9iter_moveE,@object
	.size		_ZN40_INTERNAL_4666cd53_4_k_cu_136dc887_235684cuda3std6ranges3__45__cpo9iter_moveE,(_ZN40_INTERNAL_4666cd53_4_k_cu_136dc887_235684cuda3std3__45__cpo5beginE - _ZN40_INTERNAL_4666cd53_4_k_cu_136dc887_235684cuda3std6ranges3__45__cpo9iter_moveE)
_ZN40_INTERNAL_4666cd53_4_k_cu_136dc887_235684cuda3std6ranges3__45__cpo9iter_moveE:
	.zero		1
	.type		_ZN40_INTERNAL_4666cd53_4_k_cu_136dc887_235684cuda3std3__45__cpo5beginE,@object
	.size		_ZN40_INTERNAL_4666cd53_4_k_cu_136dc887_235684cuda3std3__45__cpo5beginE,(_ZN40_INTERNAL_4666cd53_4_k_cu_136dc887_235684cuda3std3__442_GLOBAL__N__4666cd53_4_k_cu_136dc887_235686ignoreE - _ZN40_INTERNAL_4666cd53_4_k_cu_136dc887_235684cuda3std3__45__cpo5beginE)
_ZN40_INTERNAL_4666cd53_4_k_cu_136dc887_235684cuda3std3__45__cpo5beginE:
	.zero		1
	.type		_ZN40_INTERNAL_4666cd53_4_k_cu_136dc887_235684cuda3std3__442_GLOBAL__N__4666cd53_4_k_cu_136dc887_235686ignoreE,@object
	.size		_ZN40_INTERNAL_4666cd53_4_k_cu_136dc887_235684cuda3std3__442_GLOBAL__N__4666cd53_4_k_cu_136dc887_235686ignoreE,(_ZN40_INTERNAL_4666cd53_4_k_cu_136dc887_235684cute7productE - _ZN40_INTERNAL_4666cd53_4_k_cu_136dc887_235684cuda3std3__442_GLOBAL__N__4666cd53_4_k_cu_136dc887_235686ignoreE)
_ZN40_INTERNAL_4666cd53_4_k_cu_136dc887_235684cuda3std3__442_GLOBAL__N__4666cd53_4_k_cu_136dc887_235686ignoreE:
	.zero		1
	.type		_ZN40_INTERNAL_4666cd53_4_k_cu_136dc887_235684cute7productE,@object
	.size		_ZN40_INTERNAL_4666cd53_4_k_cu_136dc887_235684cute7productE,(_ZN40_INTERNAL_4666cd53_4_k_cu_136dc887_235684cuda3std3__45__cpo3endE - _ZN40_INTERNAL_4666cd53_4_k_cu_136dc887_235684cute7productE)
_ZN40_INTERNAL_4666cd53_4_k_cu_136dc887_235684cute7productE:
	.zero		1
	.type		_ZN40_INTERNAL_4666cd53_4_k_cu_136dc887_235684cuda3std3__45__cpo3endE,@object
	.size		_ZN40_INTERNAL_4666cd53_4_k_cu_136dc887_235684cuda3std3__45__cpo3endE,(_ZN40_INTERNAL_4666cd53_4_k_cu_136dc887_235684cuda3std3__419piecewise_constructE - _ZN40_INTERNAL_4666cd53_4_k_cu_136dc887_235684cuda3std3__45__cpo3endE)
_ZN40_INTERNAL_4666cd53_4_k_cu_136dc887_235684cuda3std3__45__cpo3endE:
	.zero		1
	.type		_ZN40_INTERNAL_4666cd53_4_k_cu_136dc887_235684cuda3std3__419piecewise_constructE,@object
	.size		_ZN40_INTERNAL_4666cd53_4_k_cu_136dc887_235684cuda3std3__419piecewise_constructE,(_ZN40_INTERNAL_4666cd53_4_k_cu_136dc887_235684cuda3std3__45__cpo4cendE - _ZN40_INTERNAL_4666cd53_4_k_cu_136dc887_235684cuda3std3__419piecewise_constructE)
_ZN40_INTERNAL_4666cd53_4_k_cu_136dc887_235684cuda3std3__419piecewise_constructE:
	.zero		1
	.type		_ZN40_INTERNAL_4666cd53_4_k_cu_136dc887_235684cuda3std3__45__cpo4cendE,@object
	.size		_ZN40_INTERNAL_4666cd53_4_k_cu_136dc887_235684cuda3std3__45__cpo4cendE,(_ZN40_INTERNAL_4666cd53_4_k_cu_136dc887_235684cuda3std6ranges3__45__cpo4swapE - _ZN40_INTERNAL_4666cd53_4_k_cu_136dc887_235684cuda3std3__45__cpo4cendE)
_ZN40_INTERNAL_4666cd53_4_k_cu_136dc887_235684cuda3std3__45__cpo4cendE:
	.zero		1
	.type		_ZN40_INTERNAL_4666cd53_4_k_cu_136dc887_235684cuda3std6ranges3__45__cpo4swapE,@object
	.size		_ZN40_INTERNAL_4666cd53_4_k_cu_136dc887_235684cuda3std6ranges3__45__cpo4swapE,(.L_8 - _ZN40_INTERNAL_4666cd53_4_k_cu_136dc887_235684cuda3std6ranges3__45__cpo4swapE)
_ZN40_INTERNAL_4666cd53_4_k_cu_136dc887_235684cuda3std6ranges3__45__cpo4swapE:
	.zero		1
.L_8:


//--------------------- .nv.constant0._ZN7cutlass13device_kernelINS_4gemm6kernel13GemmUniversalIN4cute5tupleIJiiiiEEENS1_10collective13CollectiveMmaINS1_34MainloopSm90TmaGmmaWarpSpecializedILi7ENS5_IJNS4_1CILi1EEESB_SB_EEENS1_35KernelTmaWarpSpecializedCooperativeEEENS5_IJNSA_ILi128EEENSA_ILi256EEESF_EEEaNS5_IJlSB_lEEEaSI_NS4_8TiledMMAINS4_8MMA_AtomIJNS4_4SM904GMMA27MMA_64x256x32_S32S8S8_SS_TNEEEENS4_6LayoutINS5_IJNSA_ILi2EEESB_SB_EEENS5_IJSB_NSA_ILi0EEESS_EEEEENS5_IJNS4_10UnderscoreESV_SV_EEEEENS4_13SM90_TMA_LOADENS4_14ComposedLayoutINS4_7SwizzleILi3ELi4ELi3EEENS4_18smem_ptr_flag_bitsILi8EEENSP_INS5_IJNSA_ILi8EEESF_EEENS5_IJSF_SB_EEEEEEEvNS4_8identityESY_S18_vS19_EENS_8epilogue10collective6detail29Sm90TmaWarpSpecializedAdapterINS1C_15DefaultEpilogueIaSI_SI_NS1B_6thread17LinearCombinationIaLi1EiiLNS1G_9ScaleType4KindE0ELNS_15FloatRoundStyleE2EaEENS1_15EpilogueDefaultEEEEEvvEEEEvNT_6ParamsE --------------------------
	.section	.nv.constant0._ZN7cutlass13device_kernelINS_4gemm6kernel13GemmUniversalIN4cute5tupleIJiiiiEEENS1_10collective13CollectiveMmaINS1_34MainloopSm90TmaGmmaWarpSpecializedILi7ENS5_IJNS4_1CILi1EEESB_SB_EEENS1_35KernelTmaWarpSpecializedCooperativeEEENS5_IJNSA_ILi128EEENSA_ILi256EEESF_EEEaNS5_IJlSB_lEEEaSI_NS4_8TiledMMAINS4_8MMA_AtomIJNS4_4SM904GMMA27MMA_64x256x32_S32S8S8_SS_TNEEEENS4_6LayoutINS5_IJNSA_ILi2EEESB_SB_EEENS5_IJSB_NSA_ILi0EEESS_EEEEENS5_IJNS4_10UnderscoreESV_SV_EEEEENS4_13SM90_TMA_LOADENS4_14ComposedLayoutINS4_7SwizzleILi3ELi4ELi3EEENS4_18smem_ptr_flag_bitsILi8EEENSP_INS5_IJNSA_ILi8EEESF_EEENS5_IJSF_SB_EEEEEEEvNS4_8identityESY_S18_vS19_EENS_8epilogue10collective6detail29Sm90TmaWarpSpecializedAdapterINS1C_15DefaultEpilogueIaSI_SI_NS1B_6thread17LinearCombinationIaLi1EiiLNS1G_9ScaleType4KindE0ELNS_15FloatRoundStyleE2EaEENS1_15EpilogueDefaultEEEEEvvEEEEvNT_6ParamsE,"a",@progbits
	.sectionflags	@""
	.align	4
.nv.constant0._ZN7cutlass13device_kernelINS_4gemm6kernel13GemmUniversalIN4cute5tupleIJiiiiEEENS1_10collective13CollectiveMmaINS1_34MainloopSm90TmaGmmaWarpSpecializedILi7ENS5_IJNS4_1CILi1EEESB_SB_EEENS1_35KernelTmaWarpSpecializedCooperativeEEENS5_IJNSA_ILi128EEENSA_ILi256EEESF_EEEaNS5_IJlSB_lEEEaSI_NS4_8TiledMMAINS4_8MMA_AtomIJNS4_4SM904GMMA27MMA_64x256x32_S32S8S8_SS_TNEEEENS4_6LayoutINS5_IJNSA_ILi2EEESB_SB_EEENS5_IJSB_NSA_ILi0EEESS_EEEEENS5_IJNS4_10UnderscoreESV_SV_EEEEENS4_13SM90_TMA_LOADENS4_14ComposedLayoutINS4_7SwizzleILi3ELi4ELi3EEENS4_18smem_ptr_flag_bitsILi8EEENSP_INS5_IJNSA_ILi8EEESF_EEENS5_IJSF_SB_EEEEEEEvNS4_8identityESY_S18_vS19_EENS_8epilogue10collective6detail29Sm90TmaWarpSpecializedAdapterINS1C_15DefaultEpilogueIaSI_SI_NS1B_6thread17LinearCombinationIaLi1EiiLNS1G_9ScaleType4KindE0ELNS_15FloatRoundStyleE2EaEENS1_15EpilogueDefaultEEEEEvvEEEEvNT_6ParamsE:
	.zero		1664


//--------------------- SYMBOLS --------------------------

	.type		.nv.reservedSmem.offset0,@object
	.size		.nv.reservedSmem.offset0,0x4
	.type		__assertfail,@function
